//
// Generated by NVIDIA NVVM Compiler
//
// Compiler Build ID: CL-36424714
// Cuda compilation tools, release 13.0, V13.0.88
// Based on NVVM 20.0.0
//

.version 9.0
.target sm_100
.address_size 64

	// .globl	_Z11brute_forcePKdS0_S0_iiPbPdS1_S2_
.global .align 4 .u32 sem;
// _ZZ22reduce_argmin_feasiblePdPbS_PiE7s_input has been demoted
// _ZZ19reduce_max_feasiblePdPbS_E7s_input has been demoted

.visible .entry _Z11brute_forcePKdS0_S0_iiPbPdS1_S2_(
	.param .u64 .ptr .align 1 _Z11brute_forcePKdS0_S0_iiPbPdS1_S2__param_0,
	.param .u64 .ptr .align 1 _Z11brute_forcePKdS0_S0_iiPbPdS1_S2__param_1,
	.param .u64 .ptr .align 1 _Z11brute_forcePKdS0_S0_iiPbPdS1_S2__param_2,
	.param .u32 _Z11brute_forcePKdS0_S0_iiPbPdS1_S2__param_3,
	.param .u32 _Z11brute_forcePKdS0_S0_iiPbPdS1_S2__param_4,
	.param .u64 .ptr .align 1 _Z11brute_forcePKdS0_S0_iiPbPdS1_S2__param_5,
	.param .u64 .ptr .align 1 _Z11brute_forcePKdS0_S0_iiPbPdS1_S2__param_6,
	.param .u64 .ptr .align 1 _Z11brute_forcePKdS0_S0_iiPbPdS1_S2__param_7,
	.param .u64 .ptr .align 1 _Z11brute_forcePKdS0_S0_iiPbPdS1_S2__param_8
)
{
	.reg .pred 	%p<77>;
	.reg .b16 	%rs<147>;
	.reg .b32 	%r<182>;
	.reg .b64 	%rd<112>;
	.reg .b64 	%fd<317>;

	ld.param.u64 	%rd16, [_Z11brute_forcePKdS0_S0_iiPbPdS1_S2__param_1];
	ld.param.u64 	%rd12, [_Z11brute_forcePKdS0_S0_iiPbPdS1_S2__param_2];
	ld.param.u32 	%r78, [_Z11brute_forcePKdS0_S0_iiPbPdS1_S2__param_3];
	ld.param.u64 	%rd17, [_Z11brute_forcePKdS0_S0_iiPbPdS1_S2__param_5];
	ld.param.u64 	%rd13, [_Z11brute_forcePKdS0_S0_iiPbPdS1_S2__param_6];
	cvta.to.global.u64 	%rd1, %rd16;
	cvta.to.global.u64 	%rd2, %rd12;
	cvta.to.global.u64 	%rd18, %rd17;
	mov.u32 	%r80, %ctaid.x;
	mov.u32 	%r81, %ntid.x;
	mov.u32 	%r82, %tid.x;
	mad.lo.s32 	%r1, %r80, %r81, %r82;
	mul.lo.s32 	%r83, %r78, %r1;
	cvt.s64.s32 	%rd19, %r83;
	add.s64 	%rd3, %rd18, %rd19;
	setp.lt.s32 	%p1, %r78, 1;
	@%p1 bra 	$L__BB0_12;
	and.b32  	%r2, %r78, 7;
	setp.lt.u32 	%p2, %r78, 8;
	mov.b32 	%r156, 0;
	@%p2 bra 	$L__BB0_4;
	and.b32  	%r156, %r78, 2147483640;
	mov.b32 	%r154, 0;
$L__BB0_3:
	.pragma "nounroll";
	shr.u32 	%r86, %r1, %r154;
	cvt.u16.u32 	%rs23, %r86;
	and.b16  	%rs24, %rs23, 1;
	cvt.u64.u32 	%rd20, %r154;
	add.s64 	%rd21, %rd3, %rd20;
	st.global.u8 	[%rd21], %rs24;
	add.s32 	%r87, %r154, 1;
	shr.u32 	%r88, %r1, %r87;
	cvt.u16.u32 	%rs25, %r88;
	and.b16  	%rs26, %rs25, 1;
	st.global.u8 	[%rd21+1], %rs26;
	add.s32 	%r89, %r154, 2;
	shr.u32 	%r90, %r1, %r89;
	cvt.u16.u32 	%rs27, %r90;
	and.b16  	%rs28, %rs27, 1;
	st.global.u8 	[%rd21+2], %rs28;
	add.s32 	%r91, %r154, 3;
	shr.u32 	%r92, %r1, %r91;
	cvt.u16.u32 	%rs29, %r92;
	and.b16  	%rs30, %rs29, 1;
	st.global.u8 	[%rd21+3], %rs30;
	add.s32 	%r93, %r154, 4;
	shr.u32 	%r94, %r1, %r93;
	cvt.u16.u32 	%rs31, %r94;
	and.b16  	%rs32, %rs31, 1;
	st.global.u8 	[%rd21+4], %rs32;
	add.s32 	%r95, %r154, 5;
	shr.u32 	%r96, %r1, %r95;
	cvt.u16.u32 	%rs33, %r96;
	and.b16  	%rs34, %rs33, 1;
	st.global.u8 	[%rd21+5], %rs34;
	add.s32 	%r97, %r154, 6;
	shr.u32 	%r98, %r1, %r97;
	cvt.u16.u32 	%rs35, %r98;
	and.b16  	%rs36, %rs35, 1;
	st.global.u8 	[%rd21+6], %rs36;
	add.s32 	%r99, %r154, 7;
	shr.u32 	%r100, %r1, %r99;
	cvt.u16.u32 	%rs37, %r100;
	and.b16  	%rs38, %rs37, 1;
	st.global.u8 	[%rd21+7], %rs38;
	add.s32 	%r154, %r154, 8;
	setp.ne.s32 	%p3, %r154, %r156;
	@%p3 bra 	$L__BB0_3;
$L__BB0_4:
	setp.eq.s32 	%p4, %r2, 0;
	@%p4 bra 	$L__BB0_12;
	and.b32  	%r7, %r78, 3;
	setp.lt.u32 	%p5, %r2, 4;
	@%p5 bra 	$L__BB0_7;
	shr.u32 	%r101, %r1, %r156;
	cvt.u16.u32 	%rs39, %r101;
	and.b16  	%rs40, %rs39, 1;
	cvt.u64.u32 	%rd22, %r156;
	add.s64 	%rd23, %rd3, %rd22;
	st.global.u8 	[%rd23], %rs40;
	add.s32 	%r102, %r156, 1;
	shr.u32 	%r103, %r1, %r102;
	cvt.u16.u32 	%rs41, %r103;
	and.b16  	%rs42, %rs41, 1;
	st.global.u8 	[%rd23+1], %rs42;
	add.s32 	%r104, %r156, 2;
	shr.u32 	%r105, %r1, %r104;
	cvt.u16.u32 	%rs43, %r105;
	and.b16  	%rs44, %rs43, 1;
	st.global.u8 	[%rd23+2], %rs44;
	add.s32 	%r106, %r156, 3;
	shr.u32 	%r107, %r1, %r106;
	cvt.u16.u32 	%rs45, %r107;
	and.b16  	%rs46, %rs45, 1;
	st.global.u8 	[%rd23+3], %rs46;
	add.s32 	%r156, %r156, 4;
$L__BB0_7:
	setp.eq.s32 	%p6, %r7, 0;
	@%p6 bra 	$L__BB0_12;
	setp.eq.s32 	%p7, %r7, 1;
	@%p7 bra 	$L__BB0_10;
	shr.u32 	%r108, %r1, %r156;
	cvt.u16.u32 	%rs47, %r108;
	and.b16  	%rs48, %rs47, 1;
	cvt.u64.u32 	%rd24, %r156;
	add.s64 	%rd25, %rd3, %rd24;
	st.global.u8 	[%rd25], %rs48;
	add.s32 	%r109, %r156, 1;
	shr.u32 	%r110, %r1, %r109;
	cvt.u16.u32 	%rs49, %r110;
	and.b16  	%rs50, %rs49, 1;
	st.global.u8 	[%rd25+1], %rs50;
	add.s32 	%r156, %r156, 2;
$L__BB0_10:
	and.b32  	%r111, %r78, 1;
	setp.eq.b32 	%p8, %r111, 1;
	not.pred 	%p9, %p8;
	@%p9 bra 	$L__BB0_12;
	shr.u32 	%r112, %r1, %r156;
	cvt.u16.u32 	%rs51, %r112;
	and.b16  	%rs52, %rs51, 1;
	cvt.u64.u32 	%rd26, %r156;
	add.s64 	%rd27, %rd3, %rd26;
	st.global.u8 	[%rd27], %rs52;
$L__BB0_12:
	ld.param.u32 	%r143, [_Z11brute_forcePKdS0_S0_iiPbPdS1_S2__param_4];
	setp.lt.s32 	%p10, %r143, 1;
	mov.b16 	%rs144, 1;
	@%p10 bra 	$L__BB0_53;
	ld.param.u32 	%r144, [_Z11brute_forcePKdS0_S0_iiPbPdS1_S2__param_4];
	cvta.to.global.u64 	%rd28, %rd13;
	mul.lo.s32 	%r114, %r144, %r1;
	mul.wide.s32 	%rd29, %r114, 8;
	add.s64 	%rd4, %rd28, %rd29;
	and.b32  	%r12, %r144, 15;
	setp.lt.u32 	%p11, %r144, 16;
	mov.b32 	%r158, 0;
	@%p11 bra 	$L__BB0_16;
	ld.param.u32 	%r145, [_Z11brute_forcePKdS0_S0_iiPbPdS1_S2__param_4];
	and.b32  	%r158, %r145, 2147483632;
	mov.b32 	%r168, 0;
$L__BB0_15:
	.pragma "nounroll";
	mul.wide.u32 	%rd30, %r168, 8;
	add.s64 	%rd31, %rd4, %rd30;
	mov.b64 	%rd32, 0;
	st.global.u64 	[%rd31], %rd32;
	st.global.u64 	[%rd31+8], %rd32;
	st.global.u64 	[%rd31+16], %rd32;
	st.global.u64 	[%rd31+24], %rd32;
	st.global.u64 	[%rd31+32], %rd32;
	st.global.u64 	[%rd31+40], %rd32;
	st.global.u64 	[%rd31+48], %rd32;
	st.global.u64 	[%rd31+56], %rd32;
	st.global.u64 	[%rd31+64], %rd32;
	st.global.u64 	[%rd31+72], %rd32;
	st.global.u64 	[%rd31+80], %rd32;
	st.global.u64 	[%rd31+88], %rd32;
	st.global.u64 	[%rd31+96], %rd32;
	st.global.u64 	[%rd31+104], %rd32;
	st.global.u64 	[%rd31+112], %rd32;
	st.global.u64 	[%rd31+120], %rd32;
	add.s32 	%r168, %r168, 16;
	setp.eq.s32 	%p12, %r168, %r158;
	@%p12 bra 	$L__BB0_16;
	bra.uni 	$L__BB0_15;
$L__BB0_16:
	setp.eq.s32 	%p13, %r12, 0;
	@%p13 bra 	$L__BB0_25;
	ld.param.u32 	%r146, [_Z11brute_forcePKdS0_S0_iiPbPdS1_S2__param_4];
	and.b32  	%r15, %r146, 7;
	setp.lt.u32 	%p14, %r12, 8;
	@%p14 bra 	$L__BB0_19;
	mul.wide.u32 	%rd33, %r158, 8;
	add.s64 	%rd34, %rd4, %rd33;
	mov.b64 	%rd35, 0;
	st.global.u64 	[%rd34], %rd35;
	st.global.u64 	[%rd34+8], %rd35;
	st.global.u64 	[%rd34+16], %rd35;
	st.global.u64 	[%rd34+24], %rd35;
	st.global.u64 	[%rd34+32], %rd35;
	st.global.u64 	[%rd34+40], %rd35;
	st.global.u64 	[%rd34+48], %rd35;
	st.global.u64 	[%rd34+56], %rd35;
	add.s32 	%r158, %r158, 8;
$L__BB0_19:
	setp.eq.s32 	%p15, %r15, 0;
	@%p15 bra 	$L__BB0_25;
	ld.param.u32 	%r147, [_Z11brute_forcePKdS0_S0_iiPbPdS1_S2__param_4];
	and.b32  	%r18, %r147, 3;
	setp.lt.u32 	%p16, %r15, 4;
	@%p16 bra 	$L__BB0_22;
	mul.wide.u32 	%rd36, %r158, 8;
	add.s64 	%rd37, %rd4, %rd36;
	mov.b64 	%rd38, 0;
	st.global.u64 	[%rd37], %rd38;
	st.global.u64 	[%rd37+8], %rd38;
	st.global.u64 	[%rd37+16], %rd38;
	st.global.u64 	[%rd37+24], %rd38;
	add.s32 	%r158, %r158, 4;
$L__BB0_22:
	setp.eq.s32 	%p17, %r18, 0;
	@%p17 bra 	$L__BB0_25;
	mov.b32 	%r162, 0;
$L__BB0_24:
	.pragma "nounroll";
	mul.wide.u32 	%rd39, %r158, 8;
	add.s64 	%rd40, %rd4, %rd39;
	mov.b64 	%rd41, 0;
	st.global.u64 	[%rd40], %rd41;
	add.s32 	%r158, %r158, 1;
	add.s32 	%r162, %r162, 1;
	setp.ne.s32 	%p18, %r162, %r18;
	@%p18 bra 	$L__BB0_24;
$L__BB0_25:
	setp.lt.s32 	%p19, %r78, 1;
	@%p19 bra 	$L__BB0_41;
	and.b32  	%r25, %r78, 15;
	add.s32 	%r26, %r25, -1;
	and.b32  	%r27, %r78, 7;
	add.s32 	%r28, %r27, -1;
	and.b32  	%r29, %r78, 2147483632;
	and.b32  	%r30, %r78, 3;
	mov.b16 	%rs144, 1;
	mov.b32 	%r163, 0;
$L__BB0_27:
	setp.lt.u32 	%p54, %r78, 16;
	mul.lo.s32 	%r32, %r163, %r78;
	mul.wide.u32 	%rd55, %r163, 8;
	add.s64 	%rd5, %rd4, %rd55;
	ld.global.f64 	%fd306, [%rd5];
	mov.b32 	%r166, 0;
	@%p54 bra 	$L__BB0_30;
	mov.b32 	%r164, 0;
$L__BB0_29:
	.pragma "nounroll";
	add.s32 	%r123, %r164, %r32;
	mul.wide.u32 	%rd56, %r123, 8;
	add.s64 	%rd57, %rd1, %rd56;
	ld.global.nc.f64 	%fd147, [%rd57];
	cvt.u64.u32 	%rd58, %r164;
	add.s64 	%rd59, %rd3, %rd58;
	ld.global.s8 	%rs82, [%rd59];
	cvt.rn.f64.s16 	%fd148, %rs82;
	fma.rn.f64 	%fd149, %fd147, %fd148, %fd306;
	ld.global.nc.f64 	%fd150, [%rd57+8];
	ld.global.s8 	%rs83, [%rd59+1];
	cvt.rn.f64.s16 	%fd151, %rs83;
	fma.rn.f64 	%fd152, %fd150, %fd151, %fd149;
	ld.global.nc.f64 	%fd153, [%rd57+16];
	ld.global.s8 	%rs84, [%rd59+2];
	cvt.rn.f64.s16 	%fd154, %rs84;
	fma.rn.f64 	%fd155, %fd153, %fd154, %fd152;
	ld.global.nc.f64 	%fd156, [%rd57+24];
	ld.global.s8 	%rs85, [%rd59+3];
	cvt.rn.f64.s16 	%fd157, %rs85;
	fma.rn.f64 	%fd158, %fd156, %fd157, %fd155;
	ld.global.nc.f64 	%fd159, [%rd57+32];
	ld.global.s8 	%rs86, [%rd59+4];
	cvt.rn.f64.s16 	%fd160, %rs86;
	fma.rn.f64 	%fd161, %fd159, %fd160, %fd158;
	ld.global.nc.f64 	%fd162, [%rd57+40];
	ld.global.s8 	%rs87, [%rd59+5];
	cvt.rn.f64.s16 	%fd163, %rs87;
	fma.rn.f64 	%fd164, %fd162, %fd163, %fd161;
	ld.global.nc.f64 	%fd165, [%rd57+48];
	ld.global.s8 	%rs88, [%rd59+6];
	cvt.rn.f64.s16 	%fd166, %rs88;
	fma.rn.f64 	%fd167, %fd165, %fd166, %fd164;
	ld.global.nc.f64 	%fd168, [%rd57+56];
	ld.global.s8 	%rs89, [%rd59+7];
	cvt.rn.f64.s16 	%fd169, %rs89;
	fma.rn.f64 	%fd170, %fd168, %fd169, %fd167;
	ld.global.nc.f64 	%fd171, [%rd57+64];
	ld.global.s8 	%rs90, [%rd59+8];
	cvt.rn.f64.s16 	%fd172, %rs90;
	fma.rn.f64 	%fd173, %fd171, %fd172, %fd170;
	ld.global.nc.f64 	%fd174, [%rd57+72];
	ld.global.s8 	%rs91, [%rd59+9];
	cvt.rn.f64.s16 	%fd175, %rs91;
	fma.rn.f64 	%fd176, %fd174, %fd175, %fd173;
	ld.global.nc.f64 	%fd177, [%rd57+80];
	ld.global.s8 	%rs92, [%rd59+10];
	cvt.rn.f64.s16 	%fd178, %rs92;
	fma.rn.f64 	%fd179, %fd177, %fd178, %fd176;
	ld.global.nc.f64 	%fd180, [%rd57+88];
	ld.global.s8 	%rs93, [%rd59+11];
	cvt.rn.f64.s16 	%fd181, %rs93;
	fma.rn.f64 	%fd182, %fd180, %fd181, %fd179;
	ld.global.nc.f64 	%fd183, [%rd57+96];
	ld.global.s8 	%rs94, [%rd59+12];
	cvt.rn.f64.s16 	%fd184, %rs94;
	fma.rn.f64 	%fd185, %fd183, %fd184, %fd182;
	ld.global.nc.f64 	%fd186, [%rd57+104];
	ld.global.s8 	%rs95, [%rd59+13];
	cvt.rn.f64.s16 	%fd187, %rs95;
	fma.rn.f64 	%fd188, %fd186, %fd187, %fd185;
	ld.global.nc.f64 	%fd189, [%rd57+112];
	ld.global.s8 	%rs96, [%rd59+14];
	cvt.rn.f64.s16 	%fd190, %rs96;
	fma.rn.f64 	%fd191, %fd189, %fd190, %fd188;
	ld.global.nc.f64 	%fd192, [%rd57+120];
	ld.global.s8 	%rs97, [%rd59+15];
	cvt.rn.f64.s16 	%fd193, %rs97;
	fma.rn.f64 	%fd306, %fd192, %fd193, %fd191;
	add.s32 	%r164, %r164, 16;
	setp.ne.s32 	%p55, %r164, %r29;
	mov.u32 	%r166, %r29;
	@%p55 bra 	$L__BB0_29;
$L__BB0_30:
	setp.eq.s32 	%p56, %r25, 0;
	@%p56 bra 	$L__BB0_40;
	setp.lt.u32 	%p57, %r26, 7;
	@%p57 bra 	$L__BB0_33;
	add.s32 	%r124, %r166, %r32;
	mul.wide.u32 	%rd60, %r124, 8;
	add.s64 	%rd61, %rd1, %rd60;
	ld.global.nc.f64 	%fd195, [%rd61];
	cvt.u64.u32 	%rd62, %r166;
	add.s64 	%rd63, %rd3, %rd62;
	ld.global.s8 	%rs98, [%rd63];
	cvt.rn.f64.s16 	%fd196, %rs98;
	fma.rn.f64 	%fd197, %fd195, %fd196, %fd306;
	cvt.u64.u32 	%rd64, %r32;
	add.s64 	%rd65, %rd62, %rd64;
	shl.b64 	%rd66, %rd65, 3;
	add.s64 	%rd67, %rd1, %rd66;
	ld.global.nc.f64 	%fd198, [%rd67+8];
	ld.global.s8 	%rs99, [%rd63+1];
	cvt.rn.f64.s16 	%fd199, %rs99;
	fma.rn.f64 	%fd200, %fd198, %fd199, %fd197;
	ld.global.nc.f64 	%fd201, [%rd67+16];
	ld.global.s8 	%rs100, [%rd63+2];
	cvt.rn.f64.s16 	%fd202, %rs100;
	fma.rn.f64 	%fd203, %fd201, %fd202, %fd200;
	ld.global.nc.f64 	%fd204, [%rd67+24];
	ld.global.s8 	%rs101, [%rd63+3];
	cvt.rn.f64.s16 	%fd205, %rs101;
	fma.rn.f64 	%fd206, %fd204, %fd205, %fd203;
	ld.global.nc.f64 	%fd207, [%rd67+32];
	ld.global.s8 	%rs102, [%rd63+4];
	cvt.rn.f64.s16 	%fd208, %rs102;
	fma.rn.f64 	%fd209, %fd207, %fd208, %fd206;
	ld.global.nc.f64 	%fd210, [%rd67+40];
	ld.global.s8 	%rs103, [%rd63+5];
	cvt.rn.f64.s16 	%fd211, %rs103;
	fma.rn.f64 	%fd212, %fd210, %fd211, %fd209;
	ld.global.nc.f64 	%fd213, [%rd67+48];
	ld.global.s8 	%rs104, [%rd63+6];
	cvt.rn.f64.s16 	%fd214, %rs104;
	fma.rn.f64 	%fd215, %fd213, %fd214, %fd212;
	ld.global.nc.f64 	%fd216, [%rd67+56];
	ld.global.s8 	%rs105, [%rd63+7];
	cvt.rn.f64.s16 	%fd217, %rs105;
	fma.rn.f64 	%fd306, %fd216, %fd217, %fd215;
	add.s32 	%r166, %r166, 8;
$L__BB0_33:
	setp.eq.s32 	%p58, %r27, 0;
	@%p58 bra 	$L__BB0_40;
	setp.lt.u32 	%p59, %r28, 3;
	@%p59 bra 	$L__BB0_36;
	add.s32 	%r125, %r166, %r32;
	mul.wide.u32 	%rd68, %r125, 8;
	add.s64 	%rd69, %rd1, %rd68;
	ld.global.nc.f64 	%fd219, [%rd69];
	cvt.u64.u32 	%rd70, %r166;
	add.s64 	%rd71, %rd3, %rd70;
	ld.global.s8 	%rs106, [%rd71];
	cvt.rn.f64.s16 	%fd220, %rs106;
	fma.rn.f64 	%fd221, %fd219, %fd220, %fd306;
	cvt.u64.u32 	%rd72, %r32;
	add.s64 	%rd73, %rd70, %rd72;
	shl.b64 	%rd74, %rd73, 3;
	add.s64 	%rd75, %rd1, %rd74;
	ld.global.nc.f64 	%fd222, [%rd75+8];
	ld.global.s8 	%rs107, [%rd71+1];
	cvt.rn.f64.s16 	%fd223, %rs107;
	fma.rn.f64 	%fd224, %fd222, %fd223, %fd221;
	ld.global.nc.f64 	%fd225, [%rd75+16];
	ld.global.s8 	%rs108, [%rd71+2];
	cvt.rn.f64.s16 	%fd226, %rs108;
	fma.rn.f64 	%fd227, %fd225, %fd226, %fd224;
	ld.global.nc.f64 	%fd228, [%rd75+24];
	ld.global.s8 	%rs109, [%rd71+3];
	cvt.rn.f64.s16 	%fd229, %rs109;
	fma.rn.f64 	%fd306, %fd228, %fd229, %fd227;
	add.s32 	%r166, %r166, 4;
$L__BB0_36:
	setp.eq.s32 	%p60, %r30, 0;
	@%p60 bra 	$L__BB0_40;
	setp.eq.s32 	%p61, %r30, 1;
	add.s32 	%r126, %r166, %r32;
	mul.wide.u32 	%rd76, %r126, 8;
	add.s64 	%rd77, %rd1, %rd76;
	ld.global.nc.f64 	%fd230, [%rd77];
	cvt.u64.u32 	%rd6, %r166;
	add.s64 	%rd7, %rd3, %rd6;
	ld.global.s8 	%rs110, [%rd7];
	cvt.rn.f64.s16 	%fd231, %rs110;
	fma.rn.f64 	%fd306, %fd230, %fd231, %fd306;
	@%p61 bra 	$L__BB0_40;
	setp.eq.s32 	%p62, %r30, 2;
	cvt.u64.u32 	%rd78, %r32;
	add.s64 	%rd79, %rd6, %rd78;
	shl.b64 	%rd80, %rd79, 3;
	add.s64 	%rd8, %rd1, %rd80;
	ld.global.nc.f64 	%fd232, [%rd8+8];
	ld.global.s8 	%rs111, [%rd7+1];
	cvt.rn.f64.s16 	%fd233, %rs111;
	fma.rn.f64 	%fd306, %fd232, %fd233, %fd306;
	@%p62 bra 	$L__BB0_40;
	ld.global.nc.f64 	%fd234, [%rd8+16];
	ld.global.s8 	%rs112, [%rd7+2];
	cvt.rn.f64.s16 	%fd235, %rs112;
	fma.rn.f64 	%fd306, %fd234, %fd235, %fd306;
$L__BB0_40:
	ld.param.u32 	%r153, [_Z11brute_forcePKdS0_S0_iiPbPdS1_S2__param_4];
	add.s64 	%rd82, %rd2, %rd55;
	ld.global.nc.f64 	%fd236, [%rd82];
	sub.f64 	%fd237, %fd306, %fd236;
	st.global.f64 	[%rd5], %fd237;
	setp.gt.f64 	%p63, %fd237, 0d0000000000000000;
	selp.b16 	%rs144, 0, %rs144, %p63;
	add.s32 	%r163, %r163, 1;
	setp.eq.s32 	%p64, %r163, %r153;
	@%p64 bra 	$L__BB0_53;
	bra.uni 	$L__BB0_27;
$L__BB0_41:
	ld.param.u32 	%r148, [_Z11brute_forcePKdS0_S0_iiPbPdS1_S2__param_4];
	setp.lt.u32 	%p20, %r148, 16;
	mov.b16 	%rs144, 1;
	mov.b32 	%r171, 0;
	@%p20 bra 	$L__BB0_44;
	mov.b16 	%rs144, 1;
	mov.b32 	%r169, 0;
$L__BB0_43:
	.pragma "nounroll";
	ld.param.u32 	%r149, [_Z11brute_forcePKdS0_S0_iiPbPdS1_S2__param_4];
	ld.param.u64 	%rd108, [_Z11brute_forcePKdS0_S0_iiPbPdS1_S2__param_2];
	cvta.to.global.u64 	%rd42, %rd108;
	mul.wide.u32 	%rd43, %r169, 8;
	add.s64 	%rd44, %rd42, %rd43;
	ld.global.nc.f64 	%fd31, [%rd44];
	add.s64 	%rd45, %rd4, %rd43;
	ld.global.f64 	%fd32, [%rd45];
	sub.f64 	%fd33, %fd32, %fd31;
	st.global.f64 	[%rd45], %fd33;
	ld.global.nc.f64 	%fd35, [%rd44+8];
	ld.global.f64 	%fd36, [%rd45+8];
	sub.f64 	%fd37, %fd36, %fd35;
	st.global.f64 	[%rd45+8], %fd37;
	ld.global.nc.f64 	%fd39, [%rd44+16];
	ld.global.f64 	%fd40, [%rd45+16];
	sub.f64 	%fd41, %fd40, %fd39;
	st.global.f64 	[%rd45+16], %fd41;
	ld.global.nc.f64 	%fd43, [%rd44+24];
	ld.global.f64 	%fd44, [%rd45+24];
	sub.f64 	%fd45, %fd44, %fd43;
	st.global.f64 	[%rd45+24], %fd45;
	ld.global.nc.f64 	%fd47, [%rd44+32];
	ld.global.f64 	%fd48, [%rd45+32];
	sub.f64 	%fd49, %fd48, %fd47;
	st.global.f64 	[%rd45+32], %fd49;
	ld.global.nc.f64 	%fd51, [%rd44+40];
	ld.global.f64 	%fd52, [%rd45+40];
	sub.f64 	%fd53, %fd52, %fd51;
	st.global.f64 	[%rd45+40], %fd53;
	ld.global.nc.f64 	%fd55, [%rd44+48];
	ld.global.f64 	%fd56, [%rd45+48];
	sub.f64 	%fd57, %fd56, %fd55;
	st.global.f64 	[%rd45+48], %fd57;
	ld.global.nc.f64 	%fd59, [%rd44+56];
	ld.global.f64 	%fd60, [%rd45+56];
	sub.f64 	%fd61, %fd60, %fd59;
	st.global.f64 	[%rd45+56], %fd61;
	ld.global.nc.f64 	%fd63, [%rd44+64];
	ld.global.f64 	%fd64, [%rd45+64];
	sub.f64 	%fd65, %fd64, %fd63;
	st.global.f64 	[%rd45+64], %fd65;
	ld.global.nc.f64 	%fd67, [%rd44+72];
	ld.global.f64 	%fd68, [%rd45+72];
	sub.f64 	%fd69, %fd68, %fd67;
	st.global.f64 	[%rd45+72], %fd69;
	ld.global.nc.f64 	%fd71, [%rd44+80];
	ld.global.f64 	%fd72, [%rd45+80];
	sub.f64 	%fd73, %fd72, %fd71;
	st.global.f64 	[%rd45+80], %fd73;
	ld.global.nc.f64 	%fd75, [%rd44+88];
	ld.global.f64 	%fd76, [%rd45+88];
	sub.f64 	%fd77, %fd76, %fd75;
	st.global.f64 	[%rd45+88], %fd77;
	ld.global.nc.f64 	%fd79, [%rd44+96];
	ld.global.f64 	%fd80, [%rd45+96];
	sub.f64 	%fd81, %fd80, %fd79;
	st.global.f64 	[%rd45+96], %fd81;
	ld.global.nc.f64 	%fd83, [%rd44+104];
	ld.global.f64 	%fd84, [%rd45+104];
	sub.f64 	%fd85, %fd84, %fd83;
	st.global.f64 	[%rd45+104], %fd85;
	ld.global.nc.f64 	%fd87, [%rd44+112];
	ld.global.f64 	%fd88, [%rd45+112];
	sub.f64 	%fd89, %fd88, %fd87;
	st.global.f64 	[%rd45+112], %fd89;
	setp.gt.f64 	%p21, %fd33, 0d0000000000000000;
	setp.gt.f64 	%p22, %fd37, 0d0000000000000000;
	setp.gt.f64 	%p23, %fd41, 0d0000000000000000;
	setp.gt.f64 	%p24, %fd45, 0d0000000000000000;
	setp.gt.f64 	%p25, %fd49, 0d0000000000000000;
	setp.gt.f64 	%p26, %fd53, 0d0000000000000000;
	setp.gt.f64 	%p27, %fd57, 0d0000000000000000;
	setp.gt.f64 	%p28, %fd61, 0d0000000000000000;
	setp.gt.f64 	%p29, %fd65, 0d0000000000000000;
	setp.gt.f64 	%p30, %fd69, 0d0000000000000000;
	setp.gt.f64 	%p31, %fd73, 0d0000000000000000;
	setp.gt.f64 	%p32, %fd77, 0d0000000000000000;
	setp.gt.f64 	%p33, %fd81, 0d0000000000000000;
	setp.gt.f64 	%p34, %fd85, 0d0000000000000000;
	ld.global.nc.f64 	%fd91, [%rd44+120];
	ld.global.f64 	%fd92, [%rd45+120];
	sub.f64 	%fd93, %fd92, %fd91;
	st.global.f64 	[%rd45+120], %fd93;
	max.f64 	%fd94, %fd93, %fd89;
	setp.gt.f64 	%p35, %fd94, 0d0000000000000000;
	selp.b16 	%rs57, 0, %rs144, %p21;
	selp.b16 	%rs58, 0, %rs57, %p22;
	selp.b16 	%rs59, 0, %rs58, %p23;
	selp.b16 	%rs60, 0, %rs59, %p24;
	selp.b16 	%rs61, 0, %rs60, %p25;
	selp.b16 	%rs62, 0, %rs61, %p26;
	selp.b16 	%rs63, 0, %rs62, %p27;
	selp.b16 	%rs64, 0, %rs63, %p28;
	selp.b16 	%rs65, 0, %rs64, %p29;
	selp.b16 	%rs66, 0, %rs65, %p30;
	selp.b16 	%rs67, 0, %rs66, %p31;
	selp.b16 	%rs68, 0, %rs67, %p32;
	selp.b16 	%rs69, 0, %rs68, %p33;
	selp.b16 	%rs70, 0, %rs69, %p34;
	selp.b16 	%rs144, 0, %rs70, %p35;
	add.s32 	%r169, %r169, 16;
	and.b32  	%r171, %r149, 2147483632;
	setp.ne.s32 	%p36, %r169, %r171;
	@%p36 bra 	$L__BB0_43;
$L__BB0_44:
	ld.param.u32 	%r150, [_Z11brute_forcePKdS0_S0_iiPbPdS1_S2__param_4];
	and.b32  	%r47, %r150, 15;
	setp.eq.s32 	%p37, %r47, 0;
	@%p37 bra 	$L__BB0_53;
	ld.param.u32 	%r151, [_Z11brute_forcePKdS0_S0_iiPbPdS1_S2__param_4];
	ld.param.u64 	%rd109, [_Z11brute_forcePKdS0_S0_iiPbPdS1_S2__param_2];
	cvta.to.global.u64 	%rd9, %rd109;
	and.b32  	%r48, %r151, 7;
	setp.lt.u32 	%p38, %r47, 8;
	@%p38 bra 	$L__BB0_47;
	mul.wide.u32 	%rd46, %r171, 8;
	add.s64 	%rd47, %rd9, %rd46;
	ld.global.nc.f64 	%fd95, [%rd47];
	add.s64 	%rd48, %rd4, %rd46;
	ld.global.f64 	%fd96, [%rd48];
	sub.f64 	%fd97, %fd96, %fd95;
	st.global.f64 	[%rd48], %fd97;
	ld.global.nc.f64 	%fd99, [%rd47+8];
	ld.global.f64 	%fd100, [%rd48+8];
	sub.f64 	%fd101, %fd100, %fd99;
	st.global.f64 	[%rd48+8], %fd101;
	ld.global.nc.f64 	%fd103, [%rd47+16];
	ld.global.f64 	%fd104, [%rd48+16];
	sub.f64 	%fd105, %fd104, %fd103;
	st.global.f64 	[%rd48+16], %fd105;
	ld.global.nc.f64 	%fd107, [%rd47+24];
	ld.global.f64 	%fd108, [%rd48+24];
	sub.f64 	%fd109, %fd108, %fd107;
	st.global.f64 	[%rd48+24], %fd109;
	ld.global.nc.f64 	%fd111, [%rd47+32];
	ld.global.f64 	%fd112, [%rd48+32];
	sub.f64 	%fd113, %fd112, %fd111;
	st.global.f64 	[%rd48+32], %fd113;
	ld.global.nc.f64 	%fd115, [%rd47+40];
	ld.global.f64 	%fd116, [%rd48+40];
	sub.f64 	%fd117, %fd116, %fd115;
	st.global.f64 	[%rd48+40], %fd117;
	ld.global.nc.f64 	%fd119, [%rd47+48];
	ld.global.f64 	%fd120, [%rd48+48];
	sub.f64 	%fd121, %fd120, %fd119;
	st.global.f64 	[%rd48+48], %fd121;
	setp.gt.f64 	%p39, %fd97, 0d0000000000000000;
	setp.gt.f64 	%p40, %fd101, 0d0000000000000000;
	setp.gt.f64 	%p41, %fd105, 0d0000000000000000;
	setp.gt.f64 	%p42, %fd109, 0d0000000000000000;
	setp.gt.f64 	%p43, %fd113, 0d0000000000000000;
	setp.gt.f64 	%p44, %fd117, 0d0000000000000000;
	ld.global.nc.f64 	%fd123, [%rd47+56];
	ld.global.f64 	%fd124, [%rd48+56];
	sub.f64 	%fd125, %fd124, %fd123;
	st.global.f64 	[%rd48+56], %fd125;
	max.f64 	%fd126, %fd125, %fd121;
	setp.gt.f64 	%p45, %fd126, 0d0000000000000000;
	selp.b16 	%rs72, 0, %rs144, %p39;
	selp.b16 	%rs73, 0, %rs72, %p40;
	selp.b16 	%rs74, 0, %rs73, %p41;
	selp.b16 	%rs75, 0, %rs74, %p42;
	selp.b16 	%rs76, 0, %rs75, %p43;
	selp.b16 	%rs77, 0, %rs76, %p44;
	selp.b16 	%rs144, 0, %rs77, %p45;
	add.s32 	%r171, %r171, 8;
$L__BB0_47:
	setp.eq.s32 	%p46, %r48, 0;
	@%p46 bra 	$L__BB0_53;
	ld.param.u32 	%r152, [_Z11brute_forcePKdS0_S0_iiPbPdS1_S2__param_4];
	and.b32  	%r51, %r152, 3;
	setp.lt.u32 	%p47, %r48, 4;
	@%p47 bra 	$L__BB0_50;
	mul.wide.u32 	%rd49, %r171, 8;
	add.s64 	%rd50, %rd9, %rd49;
	ld.global.nc.f64 	%fd127, [%rd50];
	add.s64 	%rd51, %rd4, %rd49;
	ld.global.f64 	%fd128, [%rd51];
	sub.f64 	%fd129, %fd128, %fd127;
	st.global.f64 	[%rd51], %fd129;
	ld.global.nc.f64 	%fd131, [%rd50+8];
	ld.global.f64 	%fd132, [%rd51+8];
	sub.f64 	%fd133, %fd132, %fd131;
	st.global.f64 	[%rd51+8], %fd133;
	ld.global.nc.f64 	%fd135, [%rd50+16];
	ld.global.f64 	%fd136, [%rd51+16];
	sub.f64 	%fd137, %fd136, %fd135;
	st.global.f64 	[%rd51+16], %fd137;
	setp.gt.f64 	%p48, %fd129, 0d0000000000000000;
	setp.gt.f64 	%p49, %fd133, 0d0000000000000000;
	ld.global.nc.f64 	%fd139, [%rd50+24];
	ld.global.f64 	%fd140, [%rd51+24];
	sub.f64 	%fd141, %fd140, %fd139;
	st.global.f64 	[%rd51+24], %fd141;
	max.f64 	%fd142, %fd141, %fd137;
	setp.gt.f64 	%p50, %fd142, 0d0000000000000000;
	selp.b16 	%rs79, 0, %rs144, %p48;
	selp.b16 	%rs80, 0, %rs79, %p49;
	selp.b16 	%rs144, 0, %rs80, %p50;
	add.s32 	%r171, %r171, 4;
$L__BB0_50:
	setp.eq.s32 	%p51, %r51, 0;
	@%p51 bra 	$L__BB0_53;
	mov.b32 	%r174, 0;
$L__BB0_52:
	.pragma "nounroll";
	mul.wide.u32 	%rd52, %r171, 8;
	add.s64 	%rd53, %rd9, %rd52;
	ld.global.nc.f64 	%fd143, [%rd53];
	add.s64 	%rd54, %rd4, %rd52;
	ld.global.f64 	%fd144, [%rd54];
	sub.f64 	%fd145, %fd144, %fd143;
	st.global.f64 	[%rd54], %fd145;
	setp.gt.f64 	%p52, %fd145, 0d0000000000000000;
	selp.b16 	%rs144, 0, %rs144, %p52;
	add.s32 	%r171, %r171, 1;
	add.s32 	%r174, %r174, 1;
	setp.ne.s32 	%p53, %r174, %r51;
	@%p53 bra 	$L__BB0_52;
$L__BB0_53:
	ld.param.u64 	%rd110, [_Z11brute_forcePKdS0_S0_iiPbPdS1_S2__param_7];
	setp.lt.s32 	%p65, %r78, 1;
	cvt.s64.s32 	%rd83, %r1;
	cvta.to.global.u64 	%rd84, %rd110;
	add.s64 	%rd85, %rd84, %rd83;
	st.global.u8 	[%rd85], %rs144;
	and.b16  	%rs113, %rs144, 255;
	setp.eq.s16 	%p66, %rs113, 0;
	mov.f64 	%fd315, 0d0000000000000000;
	or.pred  	%p67, %p66, %p65;
	@%p67 bra 	$L__BB0_67;
	add.s32 	%r58, %r78, -1;
	cvt.u16.u32 	%rs16, %r78;
	mov.f64 	%fd315, 0d0000000000000000;
	mov.b32 	%r175, 0;
	mov.b16 	%rs145, 0;
	mov.u16 	%rs146, %rs145;
$L__BB0_55:
	ld.param.u64 	%rd107, [_Z11brute_forcePKdS0_S0_iiPbPdS1_S2__param_0];
	cvta.to.global.u64 	%rd10, %rd107;
	sub.s32 	%r60, %r78, %r175;
	sub.s32 	%r128, %r58, %r175;
	cvt.u64.u32 	%rd86, %r175;
	add.s64 	%rd87, %rd3, %rd86;
	ld.global.s8 	%rs116, [%rd87];
	cvt.rn.f64.s16 	%fd17, %rs116;
	add.s32 	%r129, %r175, -1;
	mul.lo.s32 	%r130, %r129, %r175;
	shr.u32 	%r131, %r130, 31;
	add.s32 	%r132, %r130, %r131;
	shr.s32 	%r133, %r132, 1;
	neg.s32 	%r61, %r133;
	mul.lo.s32 	%r134, %r175, %r58;
	sub.s32 	%r62, %r134, %r133;
	setp.lt.u32 	%p68, %r128, 7;
	mov.u32 	%r179, %r175;
	@%p68 bra 	$L__BB0_58;
	mad.lo.s32 	%r177, %r78, %r175, %r61;
	and.b32  	%r135, %r60, -8;
	neg.s32 	%r176, %r135;
	mov.u32 	%r179, %r175;
$L__BB0_57:
	.pragma "nounroll";
	mul.wide.s32 	%rd88, %r177, 8;
	add.s64 	%rd89, %rd10, %rd88;
	ld.global.nc.f64 	%fd241, [%rd89];
	mul.f64 	%fd242, %fd241, %fd17;
	cvt.u64.u32 	%rd90, %r179;
	add.s64 	%rd91, %rd3, %rd90;
	ld.global.s8 	%rs117, [%rd91];
	cvt.rn.f64.s16 	%fd243, %rs117;
	fma.rn.f64 	%fd244, %fd242, %fd243, %fd315;
	ld.global.nc.f64 	%fd245, [%rd89+8];
	mul.f64 	%fd246, %fd245, %fd17;
	ld.global.s8 	%rs118, [%rd91+1];
	cvt.rn.f64.s16 	%fd247, %rs118;
	fma.rn.f64 	%fd248, %fd246, %fd247, %fd244;
	ld.global.nc.f64 	%fd249, [%rd89+16];
	mul.f64 	%fd250, %fd249, %fd17;
	ld.global.s8 	%rs119, [%rd91+2];
	cvt.rn.f64.s16 	%fd251, %rs119;
	fma.rn.f64 	%fd252, %fd250, %fd251, %fd248;
	ld.global.nc.f64 	%fd253, [%rd89+24];
	mul.f64 	%fd254, %fd253, %fd17;
	ld.global.s8 	%rs120, [%rd91+3];
	cvt.rn.f64.s16 	%fd255, %rs120;
	fma.rn.f64 	%fd256, %fd254, %fd255, %fd252;
	ld.global.nc.f64 	%fd257, [%rd89+32];
	mul.f64 	%fd258, %fd257, %fd17;
	ld.global.s8 	%rs121, [%rd91+4];
	cvt.rn.f64.s16 	%fd259, %rs121;
	fma.rn.f64 	%fd260, %fd258, %fd259, %fd256;
	ld.global.nc.f64 	%fd261, [%rd89+40];
	mul.f64 	%fd262, %fd261, %fd17;
	ld.global.s8 	%rs122, [%rd91+5];
	cvt.rn.f64.s16 	%fd263, %rs122;
	fma.rn.f64 	%fd264, %fd262, %fd263, %fd260;
	ld.global.nc.f64 	%fd265, [%rd89+48];
	mul.f64 	%fd266, %fd265, %fd17;
	ld.global.s8 	%rs123, [%rd91+6];
	cvt.rn.f64.s16 	%fd267, %rs123;
	fma.rn.f64 	%fd268, %fd266, %fd267, %fd264;
	ld.global.nc.f64 	%fd269, [%rd89+56];
	mul.f64 	%fd270, %fd269, %fd17;
	ld.global.s8 	%rs124, [%rd91+7];
	cvt.rn.f64.s16 	%fd271, %rs124;
	fma.rn.f64 	%fd315, %fd270, %fd271, %fd268;
	add.s32 	%r179, %r179, 8;
	add.s32 	%r177, %r177, 8;
	add.s32 	%r176, %r176, 8;
	setp.ne.s32 	%p69, %r176, 0;
	@%p69 bra 	$L__BB0_57;
$L__BB0_58:
	and.b32  	%r136, %r60, 7;
	setp.eq.s32 	%p70, %r136, 0;
	@%p70 bra 	$L__BB0_66;
	sub.s16 	%rs125, %rs16, %rs146;
	cvt.u32.u16 	%r137, %rs125;
	and.b32  	%r72, %r137, 7;
	add.s32 	%r138, %r72, -1;
	setp.lt.u32 	%p71, %r138, 3;
	@%p71 bra 	$L__BB0_61;
	add.s32 	%r139, %r62, %r179;
	mul.wide.s32 	%rd92, %r139, 8;
	add.s64 	%rd93, %rd10, %rd92;
	ld.global.nc.f64 	%fd273, [%rd93];
	mul.f64 	%fd274, %fd273, %fd17;
	cvt.u64.u32 	%rd94, %r179;
	add.s64 	%rd95, %rd3, %rd94;
	ld.global.s8 	%rs126, [%rd95];
	cvt.rn.f64.s16 	%fd275, %rs126;
	fma.rn.f64 	%fd276, %fd274, %fd275, %fd315;
	ld.global.nc.f64 	%fd277, [%rd93+8];
	mul.f64 	%fd278, %fd277, %fd17;
	ld.global.s8 	%rs127, [%rd95+1];
	cvt.rn.f64.s16 	%fd279, %rs127;
	fma.rn.f64 	%fd280, %fd278, %fd279, %fd276;
	ld.global.nc.f64 	%fd281, [%rd93+16];
	mul.f64 	%fd282, %fd281, %fd17;
	ld.global.s8 	%rs128, [%rd95+2];
	cvt.rn.f64.s16 	%fd283, %rs128;
	fma.rn.f64 	%fd284, %fd282, %fd283, %fd280;
	ld.global.nc.f64 	%fd285, [%rd93+24];
	mul.f64 	%fd286, %fd285, %fd17;
	ld.global.s8 	%rs129, [%rd95+3];
	cvt.rn.f64.s16 	%fd287, %rs129;
	fma.rn.f64 	%fd315, %fd286, %fd287, %fd284;
	add.s32 	%r179, %r179, 4;
$L__BB0_61:
	and.b32  	%r140, %r72, 3;
	setp.eq.s32 	%p72, %r140, 0;
	@%p72 bra 	$L__BB0_66;
	sub.s16 	%rs20, %rs16, %rs145;
	and.b16  	%rs130, %rs20, 3;
	setp.eq.s16 	%p73, %rs130, 1;
	@%p73 bra 	$L__BB0_64;
	add.s32 	%r141, %r62, %r179;
	mul.wide.s32 	%rd96, %r141, 8;
	add.s64 	%rd97, %rd10, %rd96;
	ld.global.nc.f64 	%fd289, [%rd97];
	mul.f64 	%fd290, %fd289, %fd17;
	cvt.u64.u32 	%rd98, %r179;
	add.s64 	%rd99, %rd3, %rd98;
	ld.global.s8 	%rs131, [%rd99];
	cvt.rn.f64.s16 	%fd291, %rs131;
	fma.rn.f64 	%fd292, %fd290, %fd291, %fd315;
	ld.global.nc.f64 	%fd293, [%rd97+8];
	mul.f64 	%fd294, %fd293, %fd17;
	ld.global.s8 	%rs132, [%rd99+1];
	cvt.rn.f64.s16 	%fd295, %rs132;
	fma.rn.f64 	%fd315, %fd294, %fd295, %fd292;
	add.s32 	%r179, %r179, 2;
$L__BB0_64:
	and.b16  	%rs133, %rs20, 1;
	setp.eq.b16 	%p74, %rs133, 1;
	not.pred 	%p75, %p74;
	@%p75 bra 	$L__BB0_66;
	add.s32 	%r142, %r62, %r179;
	mul.wide.s32 	%rd100, %r142, 8;
	add.s64 	%rd101, %rd10, %rd100;
	ld.global.nc.f64 	%fd296, [%rd101];
	mul.f64 	%fd297, %fd296, %fd17;
	cvt.u64.u32 	%rd102, %r179;
	add.s64 	%rd103, %rd3, %rd102;
	ld.global.s8 	%rs134, [%rd103];
	cvt.rn.f64.s16 	%fd298, %rs134;
	fma.rn.f64 	%fd315, %fd297, %fd298, %fd315;
$L__BB0_66:
	add.s32 	%r175, %r175, 1;
	setp.ne.s32 	%p76, %r175, %r78;
	add.s16 	%rs146, %rs146, 1;
	add.s16 	%rs145, %rs145, 1;
	@%p76 bra 	$L__BB0_55;
$L__BB0_67:
	ld.param.u64 	%rd111, [_Z11brute_forcePKdS0_S0_iiPbPdS1_S2__param_8];
	cvta.to.global.u64 	%rd104, %rd111;
	mul.wide.s32 	%rd105, %r1, 8;
	add.s64 	%rd106, %rd104, %rd105;
	st.global.f64 	[%rd106], %fd315;
	ret;

}
	// .globl	_Z22reduce_argmin_feasiblePdPbS_Pi
.visible .entry _Z22reduce_argmin_feasiblePdPbS_Pi(
	.param .u64 .ptr .align 1 _Z22reduce_argmin_feasiblePdPbS_Pi_param_0,
	.param .u64 .ptr .align 1 _Z22reduce_argmin_feasiblePdPbS_Pi_param_1,
	.param .u64 .ptr .align 1 _Z22reduce_argmin_feasiblePdPbS_Pi_param_2,
	.param .u64 .ptr .align 1 _Z22reduce_argmin_feasiblePdPbS_Pi_param_3
)
{
	.reg .pred 	%p<8>;
	.reg .b16 	%rs<3>;
	.reg .b32 	%r<25>;
	.reg .b64 	%rd<12>;
	.reg .b64 	%fd<5>;
	// demoted variable
	.shared .align 8 .b8 _ZZ22reduce_argmin_feasiblePdPbS_PiE7s_input[8192];
	ld.param.u64 	%rd3, [_Z22reduce_argmin_feasiblePdPbS_Pi_param_1];
	ld.param.u64 	%rd5, [_Z22reduce_argmin_feasiblePdPbS_Pi_param_2];
	ld.param.u64 	%rd4, [_Z22reduce_argmin_feasiblePdPbS_Pi_param_3];
	cvta.to.global.u64 	%rd1, %rd5;
	mov.u32 	%r1, %tid.x;
	mov.u32 	%r12, %ctaid.x;
	mov.u32 	%r13, %ntid.x;
	mul.lo.s32 	%r2, %r12, %r13;
	add.s32 	%r22, %r2, %r1;
	shl.b32 	%r14, %r1, 3;
	mov.u32 	%r15, _ZZ22reduce_argmin_feasiblePdPbS_PiE7s_input;
	add.s32 	%r4, %r15, %r14;
	mov.b64 	%rd6, 9218868437227405311;
	st.shared.u64 	[%r4], %rd6;
	shr.u32 	%r21, %r13, 1;
	setp.ge.u32 	%p1, %r1, %r21;
	@%p1 bra 	$L__BB1_6;
	shl.b32 	%r16, %r2, 1;
	cvt.u64.u32 	%rd7, %r16;
	cvta.to.global.u64 	%rd8, %rd3;
	cvt.u64.u32 	%rd9, %r1;
	add.s64 	%rd10, %rd7, %rd9;
	add.s64 	%rd2, %rd8, %rd10;
$L__BB1_2:
	bar.sync 	0;
	ld.global.nc.u8 	%rs1, [%rd2];
	cvt.u16.u8 	%rs2, %rs1;
	setp.eq.s16 	%p2, %rs2, 0;
	@%p2 bra 	$L__BB1_5;
	ld.shared.f64 	%fd3, [%r4];
	shl.b32 	%r17, %r21, 3;
	add.s32 	%r18, %r4, %r17;
	ld.shared.f64 	%fd1, [%r18];
	setp.leu.f64 	%p3, %fd3, %fd1;
	@%p3 bra 	$L__BB1_5;
	st.shared.f64 	[%r4], %fd1;
	add.s32 	%r22, %r21, %r1;
$L__BB1_5:
	shr.u32 	%r21, %r21, 1;
	setp.lt.u32 	%p4, %r1, %r21;
	@%p4 bra 	$L__BB1_2;
$L__BB1_6:
	setp.ne.s32 	%p5, %r1, 0;
	@%p5 bra 	$L__BB1_12;
	ld.shared.f64 	%fd2, [_ZZ22reduce_argmin_feasiblePdPbS_PiE7s_input];
$L__BB1_8:
	atom.relaxed.global.cas.b32 	%r19, [sem], 0, 1;
	setp.ne.s32 	%p6, %r19, 0;
	@%p6 bra 	$L__BB1_8;
	bar.sync 	0;
	ld.global.f64 	%fd4, [%rd1];
	setp.leu.f64 	%p7, %fd4, %fd2;
	@%p7 bra 	$L__BB1_11;
	st.global.f64 	[%rd1], %fd2;
	cvta.to.global.u64 	%rd11, %rd4;
	st.global.u32 	[%rd11], %r22;
$L__BB1_11:
	membar.gl;
	bar.sync 	0;
	mov.b32 	%r20, 0;
	st.volatile.global.u32 	[sem], %r20;
	membar.gl;
	bar.sync 	0;
$L__BB1_12:
	ret;

}
	// .globl	_Z19reduce_max_feasiblePdPbS_
.visible .entry _Z19reduce_max_feasiblePdPbS_(
	.param .u64 .ptr .align 1 _Z19reduce_max_feasiblePdPbS__param_0,
	.param .u64 .ptr .align 1 _Z19reduce_max_feasiblePdPbS__param_1,
	.param .u64 .ptr .align 1 _Z19reduce_max_feasiblePdPbS__param_2
)
{
	.reg .pred 	%p<8>;
	.reg .b16 	%rs<3>;
	.reg .b32 	%r<15>;
	.reg .b64 	%rd<13>;
	.reg .b64 	%fd<8>;
	// demoted variable
	.shared .align 8 .b8 _ZZ19reduce_max_feasiblePdPbS_E7s_input[8192];
	ld.param.u64 	%rd4, [_Z19reduce_max_feasiblePdPbS__param_1];
	ld.param.u64 	%rd5, [_Z19reduce_max_feasiblePdPbS__param_2];
	cvta.to.global.u64 	%rd1, %rd5;
	mov.u32 	%r1, %tid.x;
	mov.u32 	%r2, %ntid.x;
	shl.b32 	%r7, %r1, 3;
	mov.u32 	%r8, _ZZ19reduce_max_feasiblePdPbS_E7s_input;
	add.s32 	%r3, %r8, %r7;
	mov.b64 	%rd6, 9218868437227405311;
	st.shared.u64 	[%r3], %rd6;
	shr.u32 	%r14, %r2, 1;
	setp.ge.u32 	%p1, %r1, %r14;
	@%p1 bra 	$L__BB2_6;
	mov.u32 	%r9, %ctaid.x;
	mul.lo.s32 	%r10, %r9, %r2;
	shl.b32 	%r11, %r10, 1;
	cvt.u64.u32 	%rd7, %r11;
	cvta.to.global.u64 	%rd8, %rd4;
	cvt.u64.u32 	%rd9, %r1;
	add.s64 	%rd10, %rd7, %rd9;
	add.s64 	%rd2, %rd8, %rd10;
$L__BB2_2:
	bar.sync 	0;
	ld.global.nc.u8 	%rs1, [%rd2];
	cvt.u16.u8 	%rs2, %rs1;
	setp.eq.s16 	%p2, %rs2, 0;
	@%p2 bra 	$L__BB2_5;
	ld.shared.f64 	%fd6, [%r3];
	shl.b32 	%r12, %r14, 3;
	add.s32 	%r13, %r3, %r12;
	ld.shared.f64 	%fd1, [%r13];
	setp.leu.f64 	%p3, %fd6, %fd1;
	@%p3 bra 	$L__BB2_5;
	st.shared.f64 	[%r3], %fd1;
$L__BB2_5:
	shr.u32 	%r14, %r14, 1;
	setp.lt.u32 	%p4, %r1, %r14;
	@%p4 bra 	$L__BB2_2;
$L__BB2_6:
	setp.ne.s32 	%p5, %r1, 0;
	@%p5 bra 	$L__BB2_10;
	ld.shared.f64 	%fd2, [_ZZ19reduce_max_feasiblePdPbS_E7s_input];
	ld.global.f64 	%fd7, [%rd1];
	setp.geu.f64 	%p6, %fd7, %fd2;
	@%p6 bra 	$L__BB2_10;
	mov.b64 	%rd3, %fd2;
$L__BB2_9:
	mov.b64 	%rd11, %fd7;
	atom.relaxed.global.cas.b64 	%rd12, [%rd1], %rd11, %rd3;
	ld.global.f64 	%fd7, [%rd1];
	setp.lt.f64 	%p7, %fd7, %fd2;
	@%p7 bra 	$L__BB2_9;
$L__BB2_10:
	ret;

}


// ===== COMPILED SASS (sm_100) =====

	.target	sm_100

	.elftype	@"ET_EXEC"


//--------------------- .note.nv.tkinfo           --------------------------
	.section	.note.nv.tkinfo,"",@"SHT_NOTE"
	.sectionflags	@"SHF_NOTE_NV_TKINFO"
	.tkinfo
        /*0018*/ 	.word	0x00000002
        /*0030*/ 	.string	""
        /*0030*/ 	.string	"ptxas"
        /*0030*/ 	.string	"Cuda compilation tools, release 13.0, V13.0.88"
        /*0030*/ 	.string	"Build cuda_13.0.r13.0/compiler.36424714_0"
        /*0030*/ 	.string	"-arch sm_100 -m 64 "



//--------------------- .note.nv.cuinfo           --------------------------
	.section	.note.nv.cuinfo,"",@"SHT_NOTE"
	.sectionflags	@"SHF_NOTE_NV_CUINFO"
        /*0018*/ 	.short	0x0002
        /*001a*/ 	.short	0x0064
        /*001c*/ 	.short	0x0082
	.zero		2


//--------------------- .nv.info                  --------------------------
	.section	.nv.info,"",@"SHT_CUDA_INFO"
	.align	4


	//----- nvinfo : EIATTR_REGCOUNT
	.align		4
        /*0000*/ 	.byte	0x04, 0x2f
        /*0002*/ 	.short	(.L_2 - .L_1)
	.align		4
.L_1:
        /*0004*/ 	.word	index@(_Z11brute_forcePKdS0_S0_iiPbPdS1_S2_)
        /*0008*/ 	.word	0x00000020


	//----- nvinfo : EIATTR_FRAME_SIZE
	.align		4
.L_2:
        /*000c*/ 	.byte	0x04, 0x11
        /*000e*/ 	.short	(.L_4 - .L_3)
	.align		4
.L_3:
        /*0010*/ 	.word	index@(_Z11brute_forcePKdS0_S0_iiPbPdS1_S2_)
        /*0014*/ 	.word	0x00000000


	//----- nvinfo : EIATTR_REGCOUNT
	.align		4
.L_4:
        /*0018*/ 	.byte	0x04, 0x2f
        /*001a*/ 	.short	(.L_6 - .L_5)
	.align		4
.L_5:
        /*001c*/ 	.word	index@(_Z22reduce_argmin_feasiblePdPbS_Pi)
        /*0020*/ 	.word	0x0000000e


	//----- nvinfo : EIATTR_FRAME_SIZE
	.align		4
.L_6:
        /*0024*/ 	.byte	0x04, 0x11
        /*0026*/ 	.short	(.L_8 - .L_7)
	.align		4
.L_7:
        /*0028*/ 	.word	index@(_Z22reduce_argmin_feasiblePdPbS_Pi)
        /*002c*/ 	.word	0x00000000


	//----- nvinfo : EIATTR_REGCOUNT
	.align		4
.L_8:
        /*0030*/ 	.byte	0x04, 0x2f
        /*0032*/ 	.short	(.L_10 - .L_9)
	.align		4
.L_9:
        /*0034*/ 	.word	index@(_Z19reduce_max_feasiblePdPbS_)
        /*0038*/ 	.word	0x0000000c


	//----- nvinfo : EIATTR_FRAME_SIZE
	.align		4
.L_10:
        /*003c*/ 	.byte	0x04, 0x11
        /*003e*/ 	.short	(.L_12 - .L_11)
	.align		4
.L_11:
        /*0040*/ 	.word	index@(_Z19reduce_max_feasiblePdPbS_)
        /*0044*/ 	.word	0x00000000


	//----- nvinfo : EIATTR_MIN_STACK_SIZE
	.align		4
.L_12:
        /*0048*/ 	.byte	0x04, 0x12
        /*004a*/ 	.short	(.L_14 - .L_13)
	.align		4
.L_13:
        /*004c*/ 	.word	index@(_Z19reduce_max_feasiblePdPbS_)
        /*0050*/ 	.word	0x00000000


	//----- nvinfo : EIATTR_MIN_STACK_SIZE
	.align		4
.L_14:
        /*0054*/ 	.byte	0x04, 0x12
        /*0056*/ 	.short	(.L_16 - .L_15)
	.align		4
.L_15:
        /*0058*/ 	.word	index@(_Z22reduce_argmin_feasiblePdPbS_Pi)
        /*005c*/ 	.word	0x00000000


	//----- nvinfo : EIATTR_MIN_STACK_SIZE
	.align		4
.L_16:
        /*0060*/ 	.byte	0x04, 0x12
        /*0062*/ 	.short	(.L_18 - .L_17)
	.align		4
.L_17:
        /*0064*/ 	.word	index@(_Z11brute_forcePKdS0_S0_iiPbPdS1_S2_)
        /*0068*/ 	.word	0x00000000
.L_18:


//--------------------- .nv.compat                --------------------------
	.section	.nv.compat,"",@"SHT_CUDA_COMPAT_INFO"
	.align	4
        /*0000*/ 	.byte	0x02, 0x09, 0x00, 0x00, 0x02, 0x02, 0x01, 0x00, 0x02, 0x05, 0x05, 0x00, 0x03, 0x07, 0x01, 0x01
        /*0010*/ 	.byte	0x02, 0x03, 0x00, 0x00, 0x02, 0x06, 0x01, 0x00, 0x04, 0x0b, 0x08, 0x00, 0x01, 0x00, 0x00, 0x00
        /*0020*/ 	.byte	0x00, 0x00, 0x00, 0x00


//--------------------- .nv.info._Z19reduce_max_feasiblePdPbS_ --------------------------
	.section	.nv.info._Z19reduce_max_feasiblePdPbS_,"",@"SHT_CUDA_INFO"
	.sectionflags	@""
	.align	4


	//----- nvinfo : EIATTR_CUDA_API_VERSION
	.align		4
        /*0000*/ 	.byte	0x04, 0x37
        /*0002*/ 	.short	(.L_20 - .L_19)
.L_19:
        /*0004*/ 	.word	0x00000082


	//----- nvinfo : EIATTR_KPARAM_INFO
	.align		4
.L_20:
        /*0008*/ 	.byte	0x04, 0x17
        /*000a*/ 	.short	(.L_22 - .L_21)
.L_21:
        /*000c*/ 	.word	0x00000000
        /*0010*/ 	.short	0x0002
        /*0012*/ 	.short	0x0010
        /*0014*/ 	.byte	0x00, 0xf5, 0x21, 0x00


	//----- nvinfo : EIATTR_KPARAM_INFO
	.align		4
.L_22:
        /*0018*/ 	.byte	0x04, 0x17
        /*001a*/ 	.short	(.L_24 - .L_23)
.L_23:
        /*001c*/ 	.word	0x00000000
        /*0020*/ 	.short	0x0001
        /*0022*/ 	.short	0x0008
        /*0024*/ 	.byte	0x00, 0xf5, 0x21, 0x00


	//----- nvinfo : EIATTR_KPARAM_INFO
	.align		4
.L_24:
        /*0028*/ 	.byte	0x04, 0x17
        /*002a*/ 	.short	(.L_26 - .L_25)
.L_25:
        /*002c*/ 	.word	0x00000000
        /*0030*/ 	.short	0x0000
        /*0032*/ 	.short	0x0000
        /*0034*/ 	.byte	0x00, 0xf5, 0x21, 0x00


	//----- nvinfo : EIATTR_SPARSE_MMA_MASK
	.align		4
.L_26:
        /*0038*/ 	.byte	0x03, 0x50
        /*003a*/ 	.short	0x0000


	//----- nvinfo : EIATTR_MAXREG_COUNT
	.align		4
        /*003c*/ 	.byte	0x03, 0x1b
        /*003e*/ 	.short	0x00ff


	//----- nvinfo : EIATTR_NUM_BARRIERS
	.align		4
        /*0040*/ 	.byte	0x02, 0x4c
        /*0042*/ 	.byte	0x01
	.zero		1


	//----- nvinfo : EIATTR_MERCURY_ISA_VERSION
	.align		4
        /*0044*/ 	.byte	0x03, 0x5f
        /*0046*/ 	.short	0x0101


	//----- nvinfo : EIATTR_VRC_CTA_INIT_COUNT
	.align		4
        /*0048*/ 	.byte	0x02, 0x4a
	.zero		1
	.zero		1


	//----- nvinfo : EIATTR_EXIT_INSTR_OFFSETS
	.align		4
        /*004c*/ 	.byte	0x04, 0x1c
        /*004e*/ 	.short	(.L_28 - .L_27)


	//   ....[0]....
.L_27:
        /*0050*/ 	.word	0x00000250


	//   ....[1]....
        /*0054*/ 	.word	0x000002d0


	//   ....[2]....
        /*0058*/ 	.word	0x00000320


	//----- nvinfo : EIATTR_CRS_STACK_SIZE
	.align		4
.L_28:
        /*005c*/ 	.byte	0x04, 0x1e
        /*005e*/ 	.short	(.L_30 - .L_29)
.L_29:
        /*0060*/ 	.word	0x00000000


	//----- nvinfo : EIATTR_CBANK_PARAM_SIZE
	.align		4
.L_30:
        /*0064*/ 	.byte	0x03, 0x19
        /*0066*/ 	.short	0x0018


	//----- nvinfo : EIATTR_PARAM_CBANK
	.align		4
        /*0068*/ 	.byte	0x04, 0x0a
        /*006a*/ 	.short	(.L_32 - .L_31)
	.align		4
.L_31:
        /*006c*/ 	.word	index@(.nv.constant0._Z19reduce_max_feasiblePdPbS_)
        /*0070*/ 	.short	0x0380
        /*0072*/ 	.short	0x0018


	//----- nvinfo : EIATTR_SW_WAR
	.align		4
.L_32:
        /*0074*/ 	.byte	0x04, 0x36
        /*0076*/ 	.short	(.L_34 - .L_33)
.L_33:
        /*0078*/ 	.word	0x00000008
.L_34:


//--------------------- .nv.info._Z22reduce_argmin_feasiblePdPbS_Pi --------------------------
	.section	.nv.info._Z22reduce_argmin_feasiblePdPbS_Pi,"",@"SHT_CUDA_INFO"
	.sectionflags	@""
	.align	4


	//----- nvinfo : EIATTR_CUDA_API_VERSION
	.align		4
        /*0000*/ 	.byte	0x04, 0x37
        /*0002*/ 	.short	(.L_36 - .L_35)
.L_35:
        /*0004*/ 	.word	0x00000082


	//----- nvinfo : EIATTR_KPARAM_INFO
	.align		4
.L_36:
        /*0008*/ 	.byte	0x04, 0x17
        /*000a*/ 	.short	(.L_38 - .L_37)
.L_37:
        /*000c*/ 	.word	0x00000000
        /*0010*/ 	.short	0x0003
        /*0012*/ 	.short	0x0018
        /*0014*/ 	.byte	0x00, 0xf5, 0x21, 0x00


	//----- nvinfo : EIATTR_KPARAM_INFO
	.align		4
.L_38:
        /*0018*/ 	.byte	0x04, 0x17
        /*001a*/ 	.short	(.L_40 - .L_39)
.L_39:
        /*001c*/ 	.word	0x00000000
        /*0020*/ 	.short	0x0002
        /*0022*/ 	.short	0x0010
        /*0024*/ 	.byte	0x00, 0xf5, 0x21, 0x00


	//----- nvinfo : EIATTR_KPARAM_INFO
	.align		4
.L_40:
        /*0028*/ 	.byte	0x04, 0x17
        /*002a*/ 	.short	(.L_42 - .L_41)
.L_41:
        /*002c*/ 	.word	0x00000000
        /*0030*/ 	.short	0x0001
        /*0032*/ 	.short	0x0008
        /*0034*/ 	.byte	0x00, 0xf5, 0x21, 0x00


	//----- nvinfo : EIATTR_KPARAM_INFO
	.align		4
.L_42:
        /*0038*/ 	.byte	0x04, 0x17
        /*003a*/ 	.short	(.L_44 - .L_43)
.L_43:
        /*003c*/ 	.word	0x00000000
        /*0040*/ 	.short	0x0000
        /*0042*/ 	.short	0x0000
        /*0044*/ 	.byte	0x00, 0xf5, 0x21, 0x00


	//----- nvinfo : EIATTR_SPARSE_MMA_MASK
	.align		4
.L_44:
        /*0048*/ 	.byte	0x03, 0x50
        /*004a*/ 	.short	0x0000


	//----- nvinfo : EIATTR_MAXREG_COUNT
	.align		4
        /*004c*/ 	.byte	0x03, 0x1b
        /*004e*/ 	.short	0x00ff


	//----- nvinfo : EIATTR_NUM_BARRIERS
	.align		4
        /*0050*/ 	.byte	0x02, 0x4c
        /*0052*/ 	.byte	0x01
	.zero		1


	//----- nvinfo : EIATTR_MERCURY_ISA_VERSION
	.align		4
        /*0054*/ 	.byte	0x03, 0x5f
        /*0056*/ 	.short	0x0101


	//----- nvinfo : EIATTR_VRC_CTA_INIT_COUNT
	.align		4
        /*0058*/ 	.byte	0x02, 0x4a
	.zero		1
	.zero		1


	//----- nvinfo : EIATTR_EXIT_INSTR_OFFSETS
	.align		4
        /*005c*/ 	.byte	0x04, 0x1c
        /*005e*/ 	.short	(.L_46 - .L_45)


	//   ....[0]....
.L_45:
        /*0060*/ 	.word	0x00000270


	//   ....[1]....
        /*0064*/ 	.word	0x00000460


	//----- nvinfo : EIATTR_CRS_STACK_SIZE
	.align		4
.L_46:
        /*0068*/ 	.byte	0x04, 0x1e
        /*006a*/ 	.short	(.L_48 - .L_47)
.L_47:
        /*006c*/ 	.word	0x00000000


	//----- nvinfo : EIATTR_CBANK_PARAM_SIZE
	.align		4
.L_48:
        /*0070*/ 	.byte	0x03, 0x19
        /*0072*/ 	.short	0x0020


	//----- nvinfo : EIATTR_PARAM_CBANK
	.align		4
        /*0074*/ 	.byte	0x04, 0x0a
        /*0076*/ 	.short	(.L_50 - .L_49)
	.align		4
.L_49:
        /*0078*/ 	.word	index@(.nv.constant0._Z22reduce_argmin_feasiblePdPbS_Pi)
        /*007c*/ 	.short	0x0380
        /*007e*/ 	.short	0x0020


	//----- nvinfo : EIATTR_SW_WAR
	.align		4
.L_50:
        /*0080*/ 	.byte	0x04, 0x36
        /*0082*/ 	.short	(.L_52 - .L_51)
.L_51:
        /*0084*/ 	.word	0x00000008
.L_52:


//--------------------- .nv.info._Z11brute_forcePKdS0_S0_iiPbPdS1_S2_ --------------------------
	.section	.nv.info._Z11brute_forcePKdS0_S0_iiPbPdS1_S2_,"",@"SHT_CUDA_INFO"
	.sectionflags	@""
	.align	4


	//----- nvinfo : EIATTR_CUDA_API_VERSION
	.align		4
        /*0000*/ 	.byte	0x04, 0x37
        /*0002*/ 	.short	(.L_54 - .L_53)
.L_53:
        /*0004*/ 	.word	0x00000082


	//----- nvinfo : EIATTR_KPARAM_INFO
	.align		4
.L_54:
        /*0008*/ 	.byte	0x04, 0x17
        /*000a*/ 	.short	(.L_56 - .L_55)
.L_55:
        /*000c*/ 	.word	0x00000000
        /*0010*/ 	.short	0x0008
        /*0012*/ 	.short	0x0038
        /*0014*/ 	.byte	0x00, 0xf5, 0x21, 0x00


	//----- nvinfo : EIATTR_KPARAM_INFO
	.align		4
.L_56:
        /*0018*/ 	.byte	0x04, 0x17
        /*001a*/ 	.short	(.L_58 - .L_57)
.L_57:
        /*001c*/ 	.word	0x00000000
        /*0020*/ 	.short	0x0007
        /*0022*/ 	.short	0x0030
        /*0024*/ 	.byte	0x00, 0xf5, 0x21, 0x00


	//----- nvinfo : EIATTR_KPARAM_INFO
	.align		4
.L_58:
        /*0028*/ 	.byte	0x04, 0x17
        /*002a*/ 	.short	(.L_60 - .L_59)
.L_59:
        /*002c*/ 	.word	0x00000000
        /*0030*/ 	.short	0x0006
        /*0032*/ 	.short	0x0028
        /*0034*/ 	.byte	0x00, 0xf5, 0x21, 0x00


	//----- nvinfo : EIATTR_KPARAM_INFO
	.align		4
.L_60:
        /*0038*/ 	.byte	0x04, 0x17
        /*003a*/ 	.short	(.L_62 - .L_61)
.L_61:
        /*003c*/ 	.word	0x00000000
        /*0040*/ 	.short	0x0005
        /*0042*/ 	.short	0x0020
        /*0044*/ 	.byte	0x00, 0xf5, 0x21, 0x00


	//----- nvinfo : EIATTR_KPARAM_INFO
	.align		4
.L_62:
        /*0048*/ 	.byte	0x04, 0x17
        /*004a*/ 	.short	(.L_64 - .L_63)
.L_63:
        /*004c*/ 	.word	0x00000000
        /*0050*/ 	.short	0x0004
        /*0052*/ 	.short	0x001c
        /*0054*/ 	.byte	0x00, 0xf0, 0x11, 0x00


	//----- nvinfo : EIATTR_KPARAM_INFO
	.align		4
.L_64:
        /*0058*/ 	.byte	0x04, 0x17
        /*005a*/ 	.short	(.L_66 - .L_65)
.L_65:
        /*005c*/ 	.word	0x00000000
        /*0060*/ 	.short	0x0003
        /*0062*/ 	.short	0x0018
        /*0064*/ 	.byte	0x00, 0xf0, 0x11, 0x00


	//----- nvinfo : EIATTR_KPARAM_INFO
	.align		4
.L_66:
        /*0068*/ 	.byte	0x04, 0x17
        /*006a*/ 	.short	(.L_68 - .L_67)
.L_67:
        /*006c*/ 	.word	0x00000000
        /*0070*/ 	.short	0x0002
        /*0072*/ 	.short	0x0010
        /*0074*/ 	.byte	0x00, 0xf5, 0x21, 0x00


	//----- nvinfo : EIATTR_KPARAM_INFO
	.align		4
.L_68:
        /*0078*/ 	.byte	0x04, 0x17
        /*007a*/ 	.short	(.L_70 - .L_69)
.L_69:
        /*007c*/ 	.word	0x00000000
        /*0080*/ 	.short	0x0001
        /*0082*/ 	.short	0x0008
        /*0084*/ 	.byte	0x00, 0xf5, 0x21, 0x00


	//----- nvinfo : EIATTR_KPARAM_INFO
	.align		4
.L_70:
        /*0088*/ 	.byte	0x04, 0x17
        /*008a*/ 	.short	(.L_72 - .L_71)
.L_71:
        /*008c*/ 	.word	0x00000000
        /*0090*/ 	.short	0x0000
        /*0092*/ 	.short	0x0000
        /*0094*/ 	.byte	0x00, 0xf5, 0x21, 0x00


	//----- nvinfo : EIATTR_SPARSE_MMA_MASK
	.align		4
.L_72:
        /*0098*/ 	.byte	0x03, 0x50
        /*009a*/ 	.short	0x0000


	//----- nvinfo : EIATTR_MAXREG_COUNT
	.align		4
        /*009c*/ 	.byte	0x03, 0x1b
        /*009e*/ 	.short	0x00ff


	//----- nvinfo : EIATTR_MERCURY_ISA_VERSION
	.align		4
        /*00a0*/ 	.byte	0x03, 0x5f
        /*00a2*/ 	.short	0x0101


	//----- nvinfo : EIATTR_VRC_CTA_INIT_COUNT
	.align		4
        /*00a4*/ 	.byte	0x02, 0x4a
	.zero		1
	.zero		1


	//----- nvinfo : EIATTR_EXIT_INSTR_OFFSETS
	.align		4
        /*00a8*/ 	.byte	0x04, 0x1c
        /*00aa*/ 	.short	(.L_74 - .L_73)


	//   ....[0]....
.L_73:
        /*00ac*/ 	.word	0x00003040


	//----- nvinfo : EIATTR_CRS_STACK_SIZE
	.align		4
.L_74:
        /*00b0*/ 	.byte	0x04, 0x1e
        /*00b2*/ 	.short	(.L_76 - .L_75)
.L_75:
        /*00b4*/ 	.word	0x00000000


	//----- nvinfo : EIATTR_CBANK_PARAM_SIZE
	.align		4
.L_76:
        /*00b8*/ 	.byte	0x03, 0x19
        /*00ba*/ 	.short	0x0040


	//----- nvinfo : EIATTR_PARAM_CBANK
	.align		4
        /*00bc*/ 	.byte	0x04, 0x0a
        /*00be*/ 	.short	(.L_78 - .L_77)
	.align		4
.L_77:
        /*00c0*/ 	.word	index@(.nv.constant0._Z11brute_forcePKdS0_S0_iiPbPdS1_S2_)
        /*00c4*/ 	.short	0x0380
        /*00c6*/ 	.short	0x0040


	//----- nvinfo : EIATTR_SW_WAR
	.align		4
.L_78:
        /*00c8*/ 	.byte	0x04, 0x36
        /*00ca*/ 	.short	(.L_80 - .L_79)
.L_79:
        /*00cc*/ 	.word	0x00000008
.L_80:


//--------------------- .nv.callgraph             --------------------------
	.section	.nv.callgraph,"",@"SHT_CUDA_CALLGRAPH"
	.align	4
	.sectionentsize	8
	.align		4
        /*0000*/ 	.word	0x00000000
	.align		4
        /*0004*/ 	.word	0xffffffff
	.align		4
        /*0008*/ 	.word	0x00000000
	.align		4
        /*000c*/ 	.word	0xfffffffe
	.align		4
        /*0010*/ 	.word	0x00000000
	.align		4
        /*0014*/ 	.word	0xfffffffd
	.align		4
        /*0018*/ 	.word	0x00000000
	.align		4
        /*001c*/ 	.word	0xfffffffc


//--------------------- .nv.constant4             --------------------------
	.section	.nv.constant4,"a",@progbits
	.align	8
	.align		8
.nv.constant4:
        /*0000*/ 	.dword	sem


//--------------------- .text._Z19reduce_max_feasiblePdPbS_ --------------------------
	.section	.text._Z19reduce_max_feasiblePdPbS_,"ax",@progbits
	.align	128
        .global         _Z19reduce_max_feasiblePdPbS_
        .type           _Z19reduce_max_feasiblePdPbS_,@function
        .size           _Z19reduce_max_feasiblePdPbS_,(.L_x_43 - _Z19reduce_max_feasiblePdPbS_)
        .other          _Z19reduce_max_feasiblePdPbS_,@"STO_CUDA_ENTRY STV_DEFAULT"
_Z19reduce_max_feasiblePdPbS_:
.text._Z19reduce_max_feasiblePdPbS_:
[----:B------:R-:W-:Y:S01]  /*0000*/  LDC R1, c[0x0][0x37c] ;  /* 0x0000df00ff017b82 */ /* 0x000fe20000000800 */
[----:B------:R-:W0:Y:S07]  /*0010*/  S2R R9, SR_TID.X ;  /* 0x0000000000097919 */ /* 0x000e2e0000002100 */
[----:B------:R-:W1:Y:S01]  /*0020*/  S2UR UR5, SR_CgaCtaId ;  /* 0x00000000000579c3 */ /* 0x000e620000008800 */
[----:B------:R-:W2:Y:S01]  /*0030*/  LDCU UR8, c[0x0][0x360] ;  /* 0x00006c00ff0877ac */ /* 0x000ea20008000800 */
[----:B------:R-:W-:-:S02]  /*0040*/  IMAD.MOV.U32 R2, RZ, RZ, -0x1 ;  /* 0xffffffffff027424 */ /* 0x000fc400078e00ff */
[----:B------:R-:W-:Y:S01]  /*0050*/  IMAD.MOV.U32 R3, RZ, RZ, 0x7fefffff ;  /* 0x7fefffffff037424 */ /* 0x000fe200078e00ff */
[----:B------:R-:W-:Y:S01]  /*0060*/  UMOV UR4, 0x400 ;  /* 0x0000040000047882 */ /* 0x000fe20000000000 */
[----:B------:R-:W3:Y:S01]  /*0070*/  LDCU.64 UR6, c[0x0][0x358] ;  /* 0x00006b00ff0677ac */ /* 0x000ee20008000a00 */
[----:B-1----:R-:W-:-:S06]  /*0080*/  ULEA UR4, UR5, UR4, 0x18 ;  /* 0x0000000405047291 */ /* 0x002fcc000f8ec0ff */
[----:B0-----:R-:W-:Y:S01]  /*0090*/  LEA R7, R9, UR4, 0x3 ;  /* 0x0000000409077c11 */ /* 0x001fe2000f8e18ff */
[----:B--2---:R-:W-:-:S04]  /*00a0*/  USHF.R.U32.HI UR4, URZ, 0x1, UR8 ;  /* 0x00000001ff047899 */ /* 0x004fc80008011608 */
[----:B------:R0:W-:Y:S02]  /*00b0*/  STS.64 [R7], R2 ;  /* 0x0000000207007388 */ /* 0x0001e40000000a00 */
[----:B------:R-:W-:Y:S01]  /*00c0*/  ISETP.GE.U32.AND P0, PT, R9, UR4, PT ;  /* 0x0000000409007c0c */ /* 0x000fe2000bf06070 */
[----:B------:R-:W-:-:S12]  /*00d0*/  IMAD.U32 R0, RZ, RZ, UR4 ;  /* 0x00000004ff007e24 */ /* 0x000fd8000f8e00ff */
[----:B0--3--:R-:W-:Y:S05]  /*00e0*/  @P0 BRA `(.L_x_0) ;  /* 0x0000000000540947 */ /* 0x009fea0003800000 */
[----:B------:R-:W0:Y:S08]  /*00f0*/  S2UR UR4, SR_CTAID.X ;  /* 0x00000000000479c3 */ /* 0x000e300000002500 */
[----:B------:R-:W1:Y:S01]  /*0100*/  LDC.64 R2, c[0x0][0x388] ;  /* 0x0000e200ff027b82 */ /* 0x000e620000000a00 */
[----:B0-----:R-:W-:-:S04]  /*0110*/  UIMAD UR4, UR8, UR4, URZ ;  /* 0x00000004080472a4 */ /* 0x001fc8000f8e02ff */
[----:B------:R-:W-:-:S06]  /*0120*/  USHF.L.U32 UR4, UR4, 0x1, URZ ;  /* 0x0000000104047899 */ /* 0x000fcc00080006ff */
[----:B-1----:R-:W-:-:S04]  /*0130*/  IADD3 R2, P0, P1, R2, UR4, R9 ;  /* 0x0000000402027c10 */ /* 0x002fc8000f91e009 */
[----:B------:R-:W-:-:S05]  /*0140*/  IADD3.X R3, PT, PT, RZ, R3, RZ, P0, P1 ;  /* 0x00000003ff037210 */ /* 0x000fca00007e24ff */
[----:B------:R-:W2:Y:S02]  /*0150*/  LDG.E.U8.CONSTANT R2, desc[UR6][R2.64] ;  /* 0x0000000602027981 */ /* 0x000ea4000c1e9100 */
[----:B--2---:R-:W-:-:S13]  /*0160*/  ISETP.NE.AND P0, PT, R2, RZ, PT ;  /* 0x000000ff0200720c */ /* 0x004fda0003f05270 */
.L_x_3:
[----:B------:R-:W-:Y:S05]  /*0170*/  WARPSYNC.ALL ;  /* 0x0000000000007948 */ /* 0x000fea0003800000 */
[----:B------:R-:W-:Y:S06]  /*0180*/  BAR.SYNC.DEFER_BLOCKING 0x0 ;  /* 0x0000000000007b1d */ /* 0x000fec0000010000 */
[----:B------:R-:W-:Y:S04]  /*0190*/  BSSY.RECONVERGENT B0, `(.L_x_1) ;  /* 0x0000007000007945 */ /* 0x000fe80003800200 */
[----:B0-----:R-:W-:Y:S05]  /*01a0*/  @!P0 BRA `(.L_x_2) ;  /* 0x0000000000148947 */ /* 0x001fea0003800000 */
[----:B------:R-:W-:Y:S01]  /*01b0*/  IMAD R4, R0, 0x8, R7 ;  /* 0x0000000800047824 */ /* 0x000fe200078e0207 */
[----:B------:R-:W-:Y:S05]  /*01c0*/  LDS.64 R2, [R7] ;  /* 0x0000000007027984 */ /* 0x000fea0000000a00 */
[----:B------:R-:W0:Y:S02]  /*01d0*/  LDS.64 R4, [R4] ;  /* 0x0000000004047984 */ /* 0x000e240000000a00 */
[----:B0-----:R-:W-:-:S14]  /*01e0*/  DSETP.GT.AND P1, PT, R2, R4, PT ;  /* 0x000000040200722a */ /* 0x001fdc0003f24000 */
[----:B------:R0:W-:Y:S02]  /*01f0*/  @P1 STS.64 [R7], R4 ;  /* 0x0000000407001388 */ /* 0x0001e40000000a00 */
.L_x_2:
[----:B------:R-:W-:Y:S05]  /*0200*/  BSYNC.RECONVERGENT B0 ;  /* 0x0000000000007941 */ /* 0x000fea0003800200 */
.L_x_1:
[----:B------:R-:W-:-:S04]  /*0210*/  SHF.R.U32.HI R0, RZ, 0x1, R0 ;  /* 0x00000001ff007819 */ /* 0x000fc80000011600 */
[----:B------:R-:W-:-:S13]  /*0220*/  ISETP.GE.U32.AND P1, PT, R9, R0, PT ;  /* 0x000000000900720c */ /* 0x000fda0003f26070 */
[----:B------:R-:W-:Y:S05]  /*0230*/  @!P1 BRA `(.L_x_3) ;  /* 0xfffffffc00cc9947 */ /* 0x000fea000383ffff */
.L_x_0:
[----:B------:R-:W-:-:S13]  /*0240*/  ISETP.NE.AND P0, PT, R9, RZ, PT ;  /* 0x000000ff0900720c */ /* 0x000fda0003f05270 */
[----:B------:R-:W-:Y:S05]  /*0250*/  @P0 EXIT ;  /* 0x000000000000094d */ /* 0x000fea0003800000 */
[----:B------:R-:W0:Y:S02]  /*0260*/  LDC.64 R2, c[0x0][0x390] ;  /* 0x0000e400ff027b82 */ /* 0x000e240000000a00 */
[----:B0-----:R-:W2:Y:S06]  /*0270*/  LDG.E.64 R4, desc[UR6][R2.64] ;  /* 0x0000000602047981 */ /* 0x001eac000c1e1b00 */
[----:B------:R-:W0:Y:S01]  /*0280*/  S2UR UR5, SR_CgaCtaId ;  /* 0x00000000000579c3 */ /* 0x000e220000008800 */
[----:B------:R-:W-:Y:S02]  /*0290*/  UMOV UR4, 0x400 ;  /* 0x0000040000047882 */ /* 0x000fe40000000000 */
[----:B0-----:R-:W-:-:S09]  /*02a0*/  ULEA UR4, UR5, UR4, 0x18 ;  /* 0x0000000405047291 */ /* 0x001fd2000f8ec0ff */
[----:B------:R-:W2:Y:S02]  /*02b0*/  LDS.64 R6, [UR4] ;  /* 0x00000004ff067984 */ /* 0x000ea40008000a00 */
[----:B--2---:R-:W-:-:S14]  /*02c0*/  DSETP.GEU.AND P0, PT, R4, R6, PT ;  /* 0x000000060400722a */ /* 0x004fdc0003f0e000 */
[----:B------:R-:W-:Y:S05]  /*02d0*/  @P0 EXIT ;  /* 0x000000000000094d */ /* 0x000fea0003800000 */
.L_x_4:
[----:B-----5:R0:W5:Y:S04]  /*02e0*/  ATOMG.E.CAS.64.STRONG.GPU PT, RZ, [R2], R4, R6 ;  /* 0x0000000402ff73a9 */ /* 0x02016800001ee506 */
[----:B------:R-:W2:Y:S02]  /*02f0*/  LDG.E.64 R4, desc[UR6][R2.64] ;  /* 0x0000000602047981 */ /* 0x000ea4000c1e1b00 */
[----:B--2---:R-:W-:-:S14]  /*0300*/  DSETP.GEU.AND P0, PT, R4, R6, PT ;  /* 0x000000060400722a */ /* 0x004fdc0003f0e000 */
[----:B0-----:R-:W-:Y:S05]  /*0310*/  @!P0 BRA `(.L_x_4) ;  /* 0xfffffffc00f08947 */ /* 0x001fea000383ffff */
[----:B------:R-:W-:Y:S05]  /*0320*/  EXIT ;  /* 0x000000000000794d */ /* 0x000fea0003800000 */
.L_x_5:
[----:B------:R-:W-:-:S00]  /*0330*/  BRA `(.L_x_5) ;  /* 0xfffffffc00fc7947 */ /* 0x000fc0000383ffff */
[----:B------:R-:W-:-:S00]  /*0340*/  NOP ;  /* 0x0000000000007918 */ /* 0x000fc00000000000 */
        /* <DEDUP_REMOVED lines=11> */
.L_x_43:


//--------------------- .text._Z22reduce_argmin_feasiblePdPbS_Pi --------------------------
	.section	.text._Z22reduce_argmin_feasiblePdPbS_Pi,"ax",@progbits
	.align	128
        .global         _Z22reduce_argmin_feasiblePdPbS_Pi
        .type           _Z22reduce_argmin_feasiblePdPbS_Pi,@function
        .size           _Z22reduce_argmin_feasiblePdPbS_Pi,(.L_x_44 - _Z22reduce_argmin_feasiblePdPbS_Pi)
        .other          _Z22reduce_argmin_feasiblePdPbS_Pi,@"STO_CUDA_ENTRY STV_DEFAULT"
_Z22reduce_argmin_feasiblePdPbS_Pi:
.text._Z22reduce_argmin_feasiblePdPbS_Pi:
[----:B------:R-:W-:Y:S01]  /*0000*/  LDC R1, c[0x0][0x37c] ;  /* 0x0000df00ff017b82 */ /* 0x000fe20000000800 */
[----:B------:R-:W0:Y:S07]  /*0010*/  S2R R9, SR_TID.X ;  /* 0x0000000000097919 */ /* 0x000e2e0000002100 */
[----:B------:R-:W1:Y:S01]  /*0020*/  S2UR UR5, SR_CgaCtaId ;  /* 0x00000000000579c3 */ /* 0x000e620000008800 */
[----:B------:R-:W2:Y:S01]  /*0030*/  LDCU UR7, c[0x0][0x360] ;  /* 0x00006c00ff0777ac */ /* 0x000ea20008000800 */
[----:B------:R-:W-:-:S02]  /*0040*/  IMAD.MOV.U32 R2, RZ, RZ, -0x1 ;  /* 0xffffffffff027424 */ /* 0x000fc400078e00ff */
[----:B------:R-:W-:Y:S01]  /*0050*/  IMAD.MOV.U32 R3, RZ, RZ, 0x7fefffff ;  /* 0x7fefffffff037424 */ /* 0x000fe200078e00ff */
[----:B------:R-:W-:Y:S01]  /*0060*/  UMOV UR4, 0x400 ;  /* 0x0000040000047882 */ /* 0x000fe20000000000 */
[----:B------:R-:W3:Y:S02]  /*0070*/  LDCU.64 UR8, c[0x0][0x358] ;  /* 0x00006b00ff0877ac */ /* 0x000ee40008000a00 */
[----:B------:R-:W4:Y:S01]  /*0080*/  S2UR UR6, SR_CTAID.X ;  /* 0x00000000000679c3 */ /* 0x000f220000002500 */
[----:B-1----:R-:W-:Y:S02]  /*0090*/  ULEA UR4, UR5, UR4, 0x18 ;  /* 0x0000000405047291 */ /* 0x002fe4000f8ec0ff */
[----:B--2---:R-:W-:-:S04]  /*00a0*/  USHF.R.U32.HI UR5, URZ, 0x1, UR7 ;  /* 0x00000001ff057899 */ /* 0x004fc80008011607 */
[C---:B0-----:R-:W-:Y:S01]  /*00b0*/  LEA R7, R9.reuse, UR4, 0x3 ;  /* 0x0000000409077c11 */ /* 0x041fe2000f8e18ff */
[----:B----4-:R-:W-:Y:S01]  /*00c0*/  UIMAD UR4, UR6, UR7, URZ ;  /* 0x00000007060472a4 */ /* 0x010fe2000f8e02ff */
[C---:B------:R-:W-:Y:S01]  /*00d0*/  ISETP.GE.U32.AND P0, PT, R9.reuse, UR5, PT ;  /* 0x0000000509007c0c */ /* 0x040fe2000bf06070 */
[----:B------:R-:W-:Y:S02]  /*00e0*/  IMAD.U32 R0, RZ, RZ, UR5 ;  /* 0x00000005ff007e24 */ /* 0x000fe4000f8e00ff */
[----:B------:R0:W-:Y:S02]  /*00f0*/  STS.64 [R7], R2 ;  /* 0x0000000207007388 */ /* 0x0001e40000000a00 */
[----:B------:R-:W-:-:S08]  /*0100*/  VIADD R11, R9, UR4 ;  /* 0x00000004090b7c36 */ /* 0x000fd00008000000 */
[----:B---3--:R-:W-:Y:S05]  /*0110*/  @P0 BRA `(.L_x_6) ;  /* 0x0000000000500947 */ /* 0x008fea0003800000 */
[----:B0-----:R-:W0:Y:S01]  /*0120*/  LDC.64 R2, c[0x0][0x388] ;  /* 0x0000e200ff027b82 */ /* 0x001e220000000a00 */
[----:B------:R-:W-:-:S06]  /*0130*/  USHF.L.U32 UR5, UR4, 0x1, URZ ;  /* 0x0000000104057899 */ /* 0x000fcc00080006ff */
[----:B0-----:R-:W-:-:S04]  /*0140*/  IADD3 R2, P0, P1, R2, UR5, R9 ;  /* 0x0000000502027c10 */ /* 0x001fc8000f91e009 */
[----:B------:R-:W-:-:S05]  /*0150*/  IADD3.X R3, PT, PT, RZ, R3, RZ, P0, P1 ;  /* 0x00000003ff037210 */ /* 0x000fca00007e24ff */
[----:B------:R-:W2:Y:S02]  /*0160*/  LDG.E.U8.CONSTANT R2, desc[UR8][R2.64] ;  /* 0x0000000802027981 */ /* 0x000ea4000c1e9100 */
[----:B--2---:R-:W-:-:S13]  /*0170*/  ISETP.NE.AND P0, PT, R2, RZ, PT ;  /* 0x000000ff0200720c */ /* 0x004fda0003f05270 */
.L_x_9:
        /* <DEDUP_REMOVED lines=8> */
[----:B------:R0:W-:Y:S01]  /*0200*/  @P1 STS.64 [R7], R4 ;  /* 0x0000000407001388 */ /* 0x0001e20000000a00 */
[----:B------:R-:W-:-:S07]  /*0210*/  @P1 IMAD.IADD R11, R9, 0x1, R0 ;  /* 0x00000001090b1824 */ /* 0x000fce00078e0200 */
.L_x_8:
[----:B------:R-:W-:Y:S05]  /*0220*/  BSYNC.RECONVERGENT B0 ;  /* 0x0000000000007941 */ /* 0x000fea0003800200 */
.L_x_7:
[----:B------:R-:W-:-:S04]  /*0230*/  SHF.R.U32.HI R0, RZ, 0x1, R0 ;  /* 0x00000001ff007819 */ /* 0x000fc80000011600 */
[----:B------:R-:W-:-:S13]  /*0240*/  ISETP.GE.U32.AND P1, PT, R9, R0, PT ;  /* 0x000000000900720c */ /* 0x000fda0003f26070 */
[----:B------:R-:W-:Y:S05]  /*0250*/  @!P1 BRA `(.L_x_9) ;  /* 0xfffffffc00c89947 */ /* 0x000fea000383ffff */
.L_x_6:
[----:B------:R-:W-:-:S13]  /*0260*/  ISETP.NE.AND P0, PT, R9, RZ, PT ;  /* 0x000000ff0900720c */ /* 0x000fda0003f05270 */
[----:B------:R-:W-:Y:S05]  /*0270*/  @P0 EXIT ;  /* 0x000000000000094d */ /* 0x000fea0003800000 */
[----:B------:R-:W1:Y:S01]  /*0280*/  S2UR UR6, SR_CgaCtaId ;  /* 0x00000000000679c3 */ /* 0x000e620000008800 */
[----:B------:R-:W-:Y:S01]  /*0290*/  UMOV UR5, 0x400 ;  /* 0x0000040000057882 */ /* 0x000fe20000000000 */
[----:B0-----:R-:W-:-:S06]  /*02a0*/  IMAD.MOV.U32 R7, RZ, RZ, 0x1 ;  /* 0x00000001ff077424 */ /* 0x001fcc00078e00ff */
[----:B------:R-:W0:Y:S01]  /*02b0*/  LDC.64 R4, c[0x4][RZ] ;  /* 0x01000000ff047b82 */ /* 0x000e220000000a00 */
[----:B-1----:R-:W-:-:S09]  /*02c0*/  ULEA UR5, UR6, UR5, 0x18 ;  /* 0x0000000506057291 */ /* 0x002fd2000f8ec0ff */
[----:B------:R-:W1:Y:S03]  /*02d0*/  LDS.64 R2, [UR5] ;  /* 0x00000005ff027984 */ /* 0x000e660008000a00 */
.L_x_10:
[----:B------:R-:W-:Y:S01]  /*02e0*/  IMAD.MOV.U32 R6, RZ, RZ, RZ ;  /* 0x000000ffff067224 */ /* 0x000fe200078e00ff */
[----:B------:R-:W-:Y:S05]  /*02f0*/  YIELD ;  /* 0x0000000000007946 */ /* 0x000fea0003800000 */
[----:B0-----:R-:W2:Y:S02]  /*0300*/  ATOMG.E.CAS.STRONG.GPU PT, R0, [R4], R6, R7 ;  /* 0x00000006040073a9 */ /* 0x001ea400001ee107 */
[----:B--2---:R-:W-:-:S13]  /*0310*/  ISETP.NE.AND P0, PT, R0, RZ, PT ;  /* 0x000000ff0000720c */ /* 0x004fda0003f05270 */
[----:B------:R-:W-:Y:S05]  /*0320*/  @P0 BRA `(.L_x_10) ;  /* 0xfffffffc00ec0947 */ /* 0x000fea000383ffff */
[----:B------:R-:W-:Y:S05]  /*0330*/  WARPSYNC.ALL ;  /* 0x0000000000007948 */ /* 0x000fea0003800000 */
[----:B------:R-:W0:Y:S08]  /*0340*/  LDC.64 R6, c[0x0][0x390] ;  /* 0x0000e400ff067b82 */ /* 0x000e300000000a00 */
[----:B------:R-:W-:Y:S06]  /*0350*/  BAR.SYNC.DEFER_BLOCKING 0x0 ;  /* 0x0000000000007b1d */ /* 0x000fec0000010000 */
[----:B0-----:R-:W1:Y:S02]  /*0360*/  LDG.E.64 R8, desc[UR8][R6.64] ;  /* 0x0000000806087981 */ /* 0x001e64000c1e1b00 */
[----:B-1----:R-:W-:-:S14]  /*0370*/  DSETP.GT.AND P0, PT, R8, R2, PT ;  /* 0x000000020800722a */ /* 0x002fdc0003f04000 */
[----:B------:R-:W0:Y:S01]  /*0380*/  @P0 LDC.64 R8, c[0x0][0x398] ;  /* 0x0000e600ff080b82 */ /* 0x000e220000000a00 */
[----:B------:R-:W-:Y:S04]  /*0390*/  @P0 STG.E.64 desc[UR8][R6.64], R2 ;  /* 0x0000000206000986 */ /* 0x000fe8000c101b08 */
[----:B0-----:R-:W-:Y:S01]  /*03a0*/  @P0 STG.E desc[UR8][R8.64], R11 ;  /* 0x0000000b08000986 */ /* 0x001fe2000c101908 */
[----:B------:R-:W-:Y:S06]  /*03b0*/  MEMBAR.SC.GPU ;  /* 0x0000000000007992 */ /* 0x000fec0000002000 */
[----:B------:R-:W-:-:S00]  /*03c0*/  ERRBAR ;  /* 0x00000000000079ab */ /* 0x000fc00000000000 */
[----:B------:R-:W-:Y:S06]  /*03d0*/  CGAERRBAR ;  /* 0x00000000000075ab */ /* 0x000fec0000000000 */
[----:B------:R-:W-:Y:S02]  /*03e0*/  CCTL.IVALL ;  /* 0x00000000ff00798f */ /* 0x000fe40002000000 */
[----:B------:R-:W-:Y:S06]  /*03f0*/  BAR.SYNC.DEFER_BLOCKING 0x0 ;  /* 0x0000000000007b1d */ /* 0x000fec0000010000 */
[----:B------:R-:W-:Y:S01]  /*0400*/  STG.E.STRONG.SYS desc[UR8][R4.64], RZ ;  /* 0x000000ff04007986 */ /* 0x000fe2000c115908 */
[----:B------:R-:W-:Y:S06]  /*0410*/  MEMBAR.SC.GPU ;  /* 0x0000000000007992 */ /* 0x000fec0000002000 */
[----:B------:R-:W-:-:S00]  /*0420*/  ERRBAR ;  /* 0x00000000000079ab */ /* 0x000fc00000000000 */
[----:B------:R-:W-:Y:S06]  /*0430*/  CGAERRBAR ;  /* 0x00000000000075ab */ /* 0x000fec0000000000 */
[----:B------:R-:W-:Y:S02]  /*0440*/  CCTL.IVALL ;  /* 0x00000000ff00798f */ /* 0x000fe40002000000 */
[----:B------:R-:W-:Y:S06]  /*0450*/  BAR.SYNC.DEFER_BLOCKING 0x0 ;  /* 0x0000000000007b1d */ /* 0x000fec0000010000 */
[----:B------:R-:W-:Y:S05]  /*0460*/  EXIT ;  /* 0x000000000000794d */ /* 0x000fea0003800000 */
.L_x_11:
        /* <DEDUP_REMOVED lines=9> */
.L_x_44:


//--------------------- .text._Z11brute_forcePKdS0_S0_iiPbPdS1_S2_ --------------------------
	.section	.text._Z11brute_forcePKdS0_S0_iiPbPdS1_S2_,"ax",@progbits
	.align	128
        .global         _Z11brute_forcePKdS0_S0_iiPbPdS1_S2_
        .type           _Z11brute_forcePKdS0_S0_iiPbPdS1_S2_,@function
        .size           _Z11brute_forcePKdS0_S0_iiPbPdS1_S2_,(.L_x_45 - _Z11brute_forcePKdS0_S0_iiPbPdS1_S2_)
        .other          _Z11brute_forcePKdS0_S0_iiPbPdS1_S2_,@"STO_CUDA_ENTRY STV_DEFAULT"
_Z11brute_forcePKdS0_S0_iiPbPdS1_S2_:
.text._Z11brute_forcePKdS0_S0_iiPbPdS1_S2_:
[----:B------:R-:W-:Y:S01]  /*0000*/  LDC R1, c[0x0][0x37c] ;  /* 0x0000df00ff017b82 */ /* 0x000fe20000000800 */
[----:B------:R-:W0:Y:S07]  /*0010*/  S2R R2, SR_TID.X ;  /* 0x0000000000027919 */ /* 0x000e2e0000002100 */
[----:B------:R-:W0:Y:S01]  /*0020*/  S2UR UR4, SR_CTAID.X ;  /* 0x00000000000479c3 */ /* 0x000e220000002500 */
[----:B------:R-:W1:Y:S01]  /*0030*/  LDCU UR5, c[0x0][0x398] ;  /* 0x00007300ff0577ac */ /* 0x000e620008000800 */
[----:B------:R-:W2:Y:S06]  /*0040*/  LDCU.64 UR6, c[0x0][0x3a0] ;  /* 0x00007400ff0677ac */ /* 0x000eac0008000a00 */
[----:B------:R-:W0:Y:S01]  /*0050*/  LDC R3, c[0x0][0x360] ;  /* 0x0000d800ff037b82 */ /* 0x000e220000000800 */
[----:B------:R-:W3:Y:S01]  /*0060*/  LDCU.64 UR10, c[0x0][0x358] ;  /* 0x00006b00ff0a77ac */ /* 0x000ee20008000a00 */
[----:B-1----:R-:W-:-:S05]  /*0070*/  IMAD.U32 R0, RZ, RZ, UR5 ;  /* 0x00000005ff007e24 */ /* 0x002fca000f8e00ff */
[----:B------:R-:W-:Y:S01]  /*0080*/  ISETP.GE.AND P0, PT, R0, 0x1, PT ;  /* 0x000000010000780c */ /* 0x000fe20003f06270 */
[----:B0-----:R-:W-:-:S04]  /*0090*/  IMAD R3, R3, UR4, R2 ;  /* 0x0000000403037c24 */ /* 0x001fc8000f8e0202 */
[----:B------:R-:W-:-:S05]  /*00a0*/  IMAD R4, R3, R0, RZ ;  /* 0x0000000003047224 */ /* 0x000fca00078e02ff */
[----:B--2---:R-:W-:-:S04]  /*00b0*/  IADD3 R2, P1, PT, R4, UR6, RZ ;  /* 0x0000000604027c10 */ /* 0x004fc8000ff3e0ff */
[----:B------:R-:W-:Y:S01]  /*00c0*/  LEA.HI.X.SX32 R4, R4, UR7, 0x1, P1 ;  /* 0x0000000704047c11 */ /* 0x000fe200088f0eff */
[----:B---3--:R-:W-:Y:S08]  /*00d0*/  @!P0 BRA `(.L_x_12) ;  /* 0x0000000400588947 */ /* 0x008ff00003800000 */
[C---:B------:R-:W-:Y:S01]  /*00e0*/  ISETP.GE.U32.AND P1, PT, R0.reuse, 0x8, PT ;  /* 0x000000080000780c */ /* 0x040fe20003f26070 */
[----:B------:R-:W-:Y:S01]  /*00f0*/  IMAD.MOV.U32 R5, RZ, RZ, RZ ;  /* 0x000000ffff057224 */ /* 0x000fe200078e00ff */
[----:B------:R-:W-:-:S04]  /*0100*/  LOP3.LUT R18, R0, 0x7, RZ, 0xc0, !PT ;  /* 0x0000000700127812 */ /* 0x000fc800078ec0ff */
[----:B------:R-:W-:-:S07]  /*0110*/  ISETP.NE.AND P2, PT, R18, RZ, PT ;  /* 0x000000ff1200720c */ /* 0x000fce0003f45270 */
[----:B------:R-:W-:Y:S06]  /*0120*/  @!P1 BRA `(.L_x_13) ;  /* 0x0000000000989947 */ /* 0x000fec0003800000 */
[----:B------:R-:W-:Y:S01]  /*0130*/  LOP3.LUT R5, R0, 0x7ffffff8, RZ, 0xc0, !PT ;  /* 0x7ffffff800057812 */ /* 0x000fe200078ec0ff */
[----:B------:R-:W-:-:S06]  /*0140*/  UMOV UR4, URZ ;  /* 0x000000ff00047c82 */ /* 0x000fcc0008000000 */
.L_x_14:
[----:B------:R-:W-:Y:S02]  /*0150*/  UIADD3 UR5, UPT, UPT, UR4, 0x1, URZ ;  /* 0x0000000104057890 */ /* 0x000fe4000fffe0ff */
[--C-:B------:R-:W-:Y:S01]  /*0160*/  SHF.R.U32.HI R8, RZ, UR4, R3.reuse ;  /* 0x00000004ff087c19 */ /* 0x100fe20008011603 */
[----:B------:R-:W-:Y:S02]  /*0170*/  UIADD3 UR6, UPT, UPT, UR4, 0x2, URZ ;  /* 0x0000000204067890 */ /* 0x000fe4000fffe0ff */
[----:B--2---:R-:W-:Y:S01]  /*0180*/  IADD3 R6, P1, PT, R2, UR4, RZ ;  /* 0x0000000402067c10 */ /* 0x004fe2000ff3e0ff */
[----:B------:R-:W-:Y:S01]  /*0190*/  UIADD3 UR7, UPT, UPT, UR4, 0x3, URZ ;  /* 0x0000000304077890 */ /* 0x000fe2000fffe0ff */
[----:B------:R-:W-:Y:S01]  /*01a0*/  LOP3.LUT R9, R8, 0x1, RZ, 0xc0, !PT ;  /* 0x0000000108097812 */ /* 0x000fe200078ec0ff */
[----:B------:R-:W-:Y:S01]  /*01b0*/  UIADD3 UR8, UPT, UPT, UR4, 0x4, URZ ;  /* 0x0000000404087890 */ /* 0x000fe2000fffe0ff */
[--C-:B------:R-:W-:Y:S01]  /*01c0*/  SHF.R.U32.HI R10, RZ, UR5, R3.reuse ;  /* 0x00000005ff0a7c19 */ /* 0x100fe20008011603 */
[----:B------:R-:W-:Y:S01]  /*01d0*/  UIADD3 UR5, UPT, UPT, UR4, 0x5, URZ ;  /* 0x0000000504057890 */ /* 0x000fe2000fffe0ff */
[--C-:B------:R-:W-:Y:S01]  /*01e0*/  SHF.R.U32.HI R8, RZ, UR6, R3.reuse ;  /* 0x00000006ff087c19 */ /* 0x100fe20008011603 */
[----:B------:R-:W-:Y:S01]  /*01f0*/  UIADD3 UR6, UPT, UPT, UR4, 0x6, URZ ;  /* 0x0000000604067890 */ /* 0x000fe2000fffe0ff */
[----:B------:R-:W-:Y:S01]  /*0200*/  IMAD.X R7, RZ, RZ, R4, P1 ;  /* 0x000000ffff077224 */ /* 0x000fe200008e0604 */
[----:B------:R-:W-:Y:S01]  /*0210*/  UIADD3 UR9, UPT, UPT, UR4, 0x7, URZ ;  /* 0x0000000704097890 */ /* 0x000fe2000fffe0ff */
[----:B------:R-:W-:Y:S01]  /*0220*/  LOP3.LUT R11, R10, 0x1, RZ, 0xc0, !PT ;  /* 0x000000010a0b7812 */ /* 0x000fe200078ec0ff */
[----:B------:R-:W-:Y:S01]  /*0230*/  UIADD3 UR4, UPT, UPT, UR4, 0x8, URZ ;  /* 0x0000000804047890 */ /* 0x000fe2000fffe0ff */
[----:B------:R-:W-:Y:S01]  /*0240*/  LOP3.LUT R13, R8, 0x1, RZ, 0xc0, !PT ;  /* 0x00000001080d7812 */ /* 0x000fe200078ec0ff */
[----:B------:R0:W-:Y:S01]  /*0250*/  STG.E.U8 desc[UR10][R6.64], R9 ;  /* 0x0000000906007986 */ /* 0x0001e2000c10110a */
[----:B------:R-:W-:-:S02]  /*0260*/  SHF.R.U32.HI R8, RZ, UR7, R3 ;  /* 0x00000007ff087c19 */ /* 0x000fc40008011603 */
[--C-:B------:R-:W-:Y:S01]  /*0270*/  SHF.R.U32.HI R10, RZ, UR8, R3.reuse ;  /* 0x00000008ff0a7c19 */ /* 0x100fe20008011603 */
[----:B------:R1:W-:Y:S01]  /*0280*/  STG.E.U8 desc[UR10][R6.64+0x1], R11 ;  /* 0x0000010b06007986 */ /* 0x0003e2000c10110a */
[--C-:B------:R-:W-:Y:S02]  /*0290*/  SHF.R.U32.HI R12, RZ, UR5, R3.reuse ;  /* 0x00000005ff0c7c19 */ /* 0x100fe40008011603 */
[--C-:B------:R-:W-:Y:S01]  /*02a0*/  SHF.R.U32.HI R14, RZ, UR6, R3.reuse ;  /* 0x00000006ff0e7c19 */ /* 0x100fe20008011603 */
[----:B------:R2:W-:Y:S01]  /*02b0*/  STG.E.U8 desc[UR10][R6.64+0x2], R13 ;  /* 0x0000020d06007986 */ /* 0x0005e2000c10110a */
[----:B------:R-:W-:Y:S02]  /*02c0*/  SHF.R.U32.HI R16, RZ, UR9, R3 ;  /* 0x00000009ff107c19 */ /* 0x000fe40008011603 */
[----:B------:R-:W-:Y:S02]  /*02d0*/  LOP3.LUT R15, R8, 0x1, RZ, 0xc0, !PT ;  /* 0x00000001080f7812 */ /* 0x000fe400078ec0ff */
[----:B0-----:R-:W-:-:S02]  /*02e0*/  LOP3.LUT R9, R10, 0x1, RZ, 0xc0, !PT ;  /* 0x000000010a097812 */ /* 0x001fc400078ec0ff */
[----:B------:R-:W-:Y:S01]  /*02f0*/  LOP3.LUT R17, R12, 0x1, RZ, 0xc0, !PT ;  /* 0x000000010c117812 */ /* 0x000fe200078ec0ff */
[----:B------:R2:W-:Y:S01]  /*0300*/  STG.E.U8 desc[UR10][R6.64+0x3], R15 ;  /* 0x0000030f06007986 */ /* 0x0005e2000c10110a */
[----:B-1----:R-:W-:Y:S02]  /*0310*/  LOP3.LUT R11, R14, 0x1, RZ, 0xc0, !PT ;  /* 0x000000010e0b7812 */ /* 0x002fe400078ec0ff */
[----:B------:R-:W-:Y:S01]  /*0320*/  LOP3.LUT R19, R16, 0x1, RZ, 0xc0, !PT ;  /* 0x0000000110137812 */ /* 0x000fe200078ec0ff */
[----:B------:R2:W-:Y:S01]  /*0330*/  STG.E.U8 desc[UR10][R6.64+0x4], R9 ;  /* 0x0000040906007986 */ /* 0x0005e2000c10110a */
[----:B------:R-:W-:-:S03]  /*0340*/  ISETP.NE.AND P1, PT, R5, UR4, PT ;  /* 0x0000000405007c0c */ /* 0x000fc6000bf25270 */
[----:B------:R2:W-:Y:S04]  /*0350*/  STG.E.U8 desc[UR10][R6.64+0x5], R17 ;  /* 0x0000051106007986 */ /* 0x0005e8000c10110a */
[----:B------:R2:W-:Y:S04]  /*0360*/  STG.E.U8 desc[UR10][R6.64+0x6], R11 ;  /* 0x0000060b06007986 */ /* 0x0005e8000c10110a */
[----:B------:R2:W-:Y:S02]  /*0370*/  STG.E.U8 desc[UR10][R6.64+0x7], R19 ;  /* 0x0000071306007986 */ /* 0x0005e4000c10110a */
[----:B------:R-:W-:Y:S05]  /*0380*/  @P1 BRA `(.L_x_14) ;  /* 0xfffffffc00701947 */ /* 0x000fea000383ffff */
.L_x_13:
[----:B------:R-:W-:Y:S05]  /*0390*/  @!P2 BRA `(.L_x_12) ;  /* 0x0000000000a8a947 */ /* 0x000fea0003800000 */
[----:B------:R-:W-:Y:S02]  /*03a0*/  ISETP.GE.U32.AND P1, PT, R18, 0x4, PT ;  /* 0x000000041200780c */ /* 0x000fe40003f26070 */
[----:B------:R-:W-:-:S04]  /*03b0*/  LOP3.LUT R16, R0, 0x3, RZ, 0xc0, !PT ;  /* 0x0000000300107812 */ /* 0x000fc800078ec0ff */
[----:B------:R-:W-:-:S07]  /*03c0*/  ISETP.NE.AND P2, PT, R16, RZ, PT ;  /* 0x000000ff1000720c */ /* 0x000fce0003f45270 */
[----:B------:R-:W-:Y:S06]  /*03d0*/  @!P1 BRA `(.L_x_15) ;  /* 0x0000000000489947 */ /* 0x000fec0003800000 */
[C---:B------:R-:W-:Y:S01]  /*03e0*/  VIADD R10, R5.reuse, 0x1 ;  /* 0x00000001050a7836 */ /* 0x040fe20000000000 */
[C---:B--2---:R-:W-:Y:S01]  /*03f0*/  IADD3 R6, P1, PT, R5.reuse, R2, RZ ;  /* 0x0000000205067210 */ /* 0x044fe20007f3e0ff */
[C---:B------:R-:W-:Y:S01]  /*0400*/  VIADD R12, R5.reuse, 0x2 ;  /* 0x00000002050c7836 */ /* 0x040fe20000000000 */
[--C-:B------:R-:W-:Y:S01]  /*0410*/  SHF.R.U32.HI R8, RZ, R5, R3.reuse ;  /* 0x00000005ff087219 */ /* 0x100fe20000011603 */
[C---:B------:R-:W-:Y:S01]  /*0420*/  VIADD R14, R5.reuse, 0x3 ;  /* 0x00000003050e7836 */ /* 0x040fe20000000000 */
[--C-:B------:R-:W-:Y:S01]  /*0430*/  SHF.R.U32.HI R10, RZ, R10, R3.reuse ;  /* 0x0000000aff0a7219 */ /* 0x100fe20000011603 */
[----:B------:R-:W-:Y:S01]  /*0440*/  IMAD.X R7, RZ, RZ, R4, P1 ;  /* 0x000000ffff077224 */ /* 0x000fe200008e0604 */
[--C-:B------:R-:W-:Y:S01]  /*0450*/  SHF.R.U32.HI R12, RZ, R12, R3.reuse ;  /* 0x0000000cff0c7219 */ /* 0x100fe20000011603 */
[----:B------:R-:W-:Y:S01]  /*0460*/  VIADD R5, R5, 0x4 ;  /* 0x0000000405057836 */ /* 0x000fe20000000000 */
[----:B------:R-:W-:Y:S02]  /*0470*/  SHF.R.U32.HI R14, RZ, R14, R3 ;  /* 0x0000000eff0e7219 */ /* 0x000fe40000011603 */
[----:B------:R-:W-:-:S02]  /*0480*/  LOP3.LUT R9, R8, 0x1, RZ, 0xc0, !PT ;  /* 0x0000000108097812 */ /* 0x000fc400078ec0ff */
[----:B------:R-:W-:Y:S02]  /*0490*/  LOP3.LUT R11, R10, 0x1, RZ, 0xc0, !PT ;  /* 0x000000010a0b7812 */ /* 0x000fe400078ec0ff */
[----:B------:R-:W-:Y:S01]  /*04a0*/  LOP3.LUT R13, R12, 0x1, RZ, 0xc0, !PT ;  /* 0x000000010c0d7812 */ /* 0x000fe200078ec0ff */
[----:B------:R0:W-:Y:S01]  /*04b0*/  STG.E.U8 desc[UR10][R6.64], R9 ;  /* 0x0000000906007986 */ /* 0x0001e2000c10110a */
[----:B------:R-:W-:-:S03]  /*04c0*/  LOP3.LUT R15, R14, 0x1, RZ, 0xc0, !PT ;  /* 0x000000010e0f7812 */ /* 0x000fc600078ec0ff */
[----:B------:R0:W-:Y:S04]  /*04d0*/  STG.E.U8 desc[UR10][R6.64+0x1], R11 ;  /* 0x0000010b06007986 */ /* 0x0001e8000c10110a */
[----:B------:R0:W-:Y:S04]  /*04e0*/  STG.E.U8 desc[UR10][R6.64+0x2], R13 ;  /* 0x0000020d06007986 */ /* 0x0001e8000c10110a */
[----:B------:R0:W-:Y:S02]  /*04f0*/  STG.E.U8 desc[UR10][R6.64+0x3], R15 ;  /* 0x0000030f06007986 */ /* 0x0001e4000c10110a */
.L_x_15:
[----:B------:R-:W-:Y:S05]  /*0500*/  @!P2 BRA `(.L_x_12) ;  /* 0x00000000004ca947 */ /* 0x000fea0003800000 */
[----:B------:R-:W-:Y:S02]  /*0510*/  ISETP.NE.AND P1, PT, R16, 0x1, PT ;  /* 0x000000011000780c */ /* 0x000fe40003f25270 */
[----:B0-2---:R-:W-:-:S04]  /*0520*/  LOP3.LUT R6, R0, 0x1, RZ, 0xc0, !PT ;  /* 0x0000000100067812 */ /* 0x005fc800078ec0ff */
[----:B------:R-:W-:-:S07]  /*0530*/  ISETP.NE.U32.AND P2, PT, R6, 0x1, PT ;  /* 0x000000010600780c */ /* 0x000fce0003f45070 */
[----:B------:R-:W-:Y:S06]  /*0540*/  @!P1 BRA `(.L_x_16) ;  /* 0x0000000000289947 */ /* 0x000fec0003800000 */
[C---:B------:R-:W-:Y:S01]  /*0550*/  VIADD R10, R5.reuse, 0x1 ;  /* 0x00000001050a7836 */ /* 0x040fe20000000000 */
[C---:B------:R-:W-:Y:S02]  /*0560*/  IADD3 R6, P1, PT, R5.reuse, R2, RZ ;  /* 0x0000000205067210 */ /* 0x040fe40007f3e0ff */
[--C-:B------:R-:W-:Y:S01]  /*0570*/  SHF.R.U32.HI R8, RZ, R5, R3.reuse ;  /* 0x00000005ff087219 */ /* 0x100fe20000011603 */
[----:B------:R-:W-:Y:S01]  /*0580*/  VIADD R5, R5, 0x2 ;  /* 0x0000000205057836 */ /* 0x000fe20000000000 */
[----:B------:R-:W-:Y:S01]  /*0590*/  SHF.R.U32.HI R10, RZ, R10, R3 ;  /* 0x0000000aff0a7219 */ /* 0x000fe20000011603 */
[----:B------:R-:W-:Y:S01]  /*05a0*/  IMAD.X R7, RZ, RZ, R4, P1 ;  /* 0x000000ffff077224 */ /* 0x000fe200008e0604 */
[----:B------:R-:W-:Y:S02]  /*05b0*/  LOP3.LUT R9, R8, 0x1, RZ, 0xc0, !PT ;  /* 0x0000000108097812 */ /* 0x000fe400078ec0ff */
[----:B------:R-:W-:-:S03]  /*05c0*/  LOP3.LUT R11, R10, 0x1, RZ, 0xc0, !PT ;  /* 0x000000010a0b7812 */ /* 0x000fc600078ec0ff */
[----:B------:R0:W-:Y:S04]  /*05d0*/  STG.E.U8 desc[UR10][R6.64], R9 ;  /* 0x0000000906007986 */ /* 0x0001e8000c10110a */
[----:B------:R0:W-:Y:S02]  /*05e0*/  STG.E.U8 desc[UR10][R6.64+0x1], R11 ;  /* 0x0000010b06007986 */ /* 0x0001e4000c10110a */
.L_x_16:
[----:B0-----:R-:W-:Y:S02]  /*05f0*/  @!P2 IADD3 R6, P1, PT, R5, R2, RZ ;  /* 0x000000020506a210 */ /* 0x001fe40007f3e0ff */
[----:B------:R-:W-:-:S03]  /*0600*/  @!P2 SHF.R.U32.HI R5, RZ, R5, R3 ;  /* 0x00000005ff05a219 */ /* 0x000fc60000011603 */
[----:B------:R-:W-:Y:S01]  /*0610*/  @!P2 IMAD.X R7, RZ, RZ, R4, P1 ;  /* 0x000000ffff07a224 */ /* 0x000fe200008e0604 */
[----:B------:R-:W-:-:S05]  /*0620*/  @!P2 LOP3.LUT R5, R5, 0x1, RZ, 0xc0, !PT ;  /* 0x000000010505a812 */ /* 0x000fca00078ec0ff */
[----:B------:R1:W-:Y:S02]  /*0630*/  @!P2 STG.E.U8 desc[UR10][R6.64], R5 ;  /* 0x000000050600a986 */ /* 0x0003e4000c10110a */
.L_x_12:
[----:B------:R-:W3:Y:S01]  /*0640*/  LDC R24, c[0x0][0x39c] ;  /* 0x0000e700ff187b82 */ /* 0x000ee20000000800 */
[----:B-1----:R-:W-:Y:S01]  /*0650*/  IMAD.MOV.U32 R5, RZ, RZ, 0x1 ;  /* 0x00000001ff057424 */ /* 0x002fe200078e00ff */
[----:B---3--:R-:W-:-:S13]  /*0660*/  ISETP.GE.AND P1, PT, R24, 0x1, PT ;  /* 0x000000011800780c */ /* 0x008fda0003f26270 */
[----:B------:R-:W-:Y:S05]  /*0670*/  @!P1 BRA `(.L_x_17) ;  /* 0x0000001c00e49947 */ /* 0x000fea0003800000 */
[----:B0-2---:R-:W0:Y:S01]  /*0680*/  LDC.64 R10, c[0x0][0x3a8] ;  /* 0x0000ea00ff0a7b82 */ /* 0x005e220000000a00 */
[C---:B------:R-:W-:Y:S01]  /*0690*/  ISETP.GE.U32.AND P1, PT, R24.reuse, 0x10, PT ;  /* 0x000000101800780c */ /* 0x040fe20003f26070 */
[----:B------:R-:W-:Y:S01]  /*06a0*/  IMAD R5, R3, R24, RZ ;  /* 0x0000001803057224 */ /* 0x000fe200078e02ff */
[----:B------:R-:W-:-:S04]  /*06b0*/  LOP3.LUT R9, R24, 0xf, RZ, 0xc0, !PT ;  /* 0x0000000f18097812 */ /* 0x000fc800078ec0ff */
[----:B------:R-:W-:Y:S01]  /*06c0*/  ISETP.NE.AND P3, PT, R9, RZ, PT ;  /* 0x000000ff0900720c */ /* 0x000fe20003f65270 */
[----:B0-----:R-:W-:-:S04]  /*06d0*/  IMAD.WIDE R10, R5, 0x8, R10 ;  /* 0x00000008050a7825 */ /* 0x001fc800078e020a */
[----:B------:R-:W-:Y:S02]  /*06e0*/  IMAD.MOV.U32 R5, RZ, RZ, RZ ;  /* 0x000000ffff057224 */ /* 0x000fe400078e00ff */
[----:B------:R-:W-:Y:S06]  /*06f0*/  @!P1 BRA `(.L_x_18) ;  /* 0x0000000000589947 */ /* 0x000fec0003800000 */
[----:B------:R-:W-:Y:S01]  /*0700*/  LOP3.LUT R5, R24, 0x7ffffff0, RZ, 0xc0, !PT ;  /* 0x7ffffff018057812 */ /* 0x000fe200078ec0ff */
[----:B------:R-:W-:-:S07]  /*0710*/  IMAD.MOV.U32 R8, RZ, RZ, RZ ;  /* 0x000000ffff087224 */ /* 0x000fce00078e00ff */
.L_x_19:
[----:B0-----:R-:W-:-:S04]  /*0720*/  IMAD.WIDE.U32 R6, R8, 0x8, R10 ;  /* 0x0000000808067825 */ /* 0x001fc800078e000a */
[----:B------:R-:W-:Y:S01]  /*0730*/  VIADD R8, R8, 0x10 ;  /* 0x0000001008087836 */ /* 0x000fe20000000000 */
[----:B------:R0:W-:Y:S04]  /*0740*/  STG.E.64 desc[UR10][R6.64], RZ ;  /* 0x000000ff06007986 */ /* 0x0001e8000c101b0a */
[----:B------:R0:W-:Y:S01]  /*0750*/  STG.E.64 desc[UR10][R6.64+0x8], RZ ;  /* 0x000008ff06007986 */ /* 0x0001e2000c101b0a */
[----:B------:R-:W-:-:S03]  /*0760*/  ISETP.NE.AND P2, PT, R8, R5, PT ;  /* 0x000000050800720c */ /* 0x000fc60003f45270 */
[----:B------:R0:W-:Y:S04]  /*0770*/  STG.E.64 desc[UR10][R6.64+0x10], RZ ;  /* 0x000010ff06007986 */ /* 0x0001e8000c101b0a */
        /* <DEDUP_REMOVED lines=12> */
[----:B------:R0:W-:Y:S01]  /*0840*/  STG.E.64 desc[UR10][R6.64+0x78], RZ ;  /* 0x000078ff06007986 */ /* 0x0001e2000c101b0a */
[----:B------:R-:W-:Y:S05]  /*0850*/  @P2 BRA `(.L_x_19) ;  /* 0xfffffffc00b02947 */ /* 0x000fea000383ffff */
.L_x_18:
[----:B------:R-:W-:Y:S05]  /*0860*/  @!P3 BRA `(.L_x_20) ;  /* 0x000000000080b947 */ /* 0x000fea0003800000 */
[----:B------:R-:W-:Y:S02]  /*0870*/  ISETP.GE.U32.AND P2, PT, R9, 0x8, PT ;  /* 0x000000080900780c */ /* 0x000fe40003f46070 */
[----:B------:R-:W-:-:S04]  /*0880*/  LOP3.LUT R8, R24, 0x7, RZ, 0xc0, !PT ;  /* 0x0000000718087812 */ /* 0x000fc800078ec0ff */
[----:B------:R-:W-:-:S07]  /*0890*/  ISETP.NE.AND P3, PT, R8, RZ, PT ;  /* 0x000000ff0800720c */ /* 0x000fce0003f65270 */
[----:B------:R-:W-:Y:S06]  /*08a0*/  @!P2 BRA `(.L_x_21) ;  /* 0x000000000028a947 */ /* 0x000fec0003800000 */
[----:B0-----:R-:W-:-:S04]  /*08b0*/  IMAD.WIDE.U32 R6, R5, 0x8, R10 ;  /* 0x0000000805067825 */ /* 0x001fc800078e000a */
[----:B------:R-:W-:Y:S01]  /*08c0*/  VIADD R5, R5, 0x8 ;  /* 0x0000000805057836 */ /* 0x000fe20000000000 */
[----:B------:R1:W-:Y:S04]  /*08d0*/  STG.E.64 desc[UR10][R6.64], RZ ;  /* 0x000000ff06007986 */ /* 0x0003e8000c101b0a */
[----:B------:R1:W-:Y:S04]  /*08e0*/  STG.E.64 desc[UR10][R6.64+0x8], RZ ;  /* 0x000008ff06007986 */ /* 0x0003e8000c101b0a */
[----:B------:R1:W-:Y:S04]  /*08f0*/  STG.E.64 desc[UR10][R6.64+0x10], RZ ;  /* 0x000010ff06007986 */ /* 0x0003e8000c101b0a */
[----:B------:R1:W-:Y:S04]  /*0900*/  STG.E.64 desc[UR10][R6.64+0x18], RZ ;  /* 0x000018ff06007986 */ /* 0x0003e8000c101b0a */
[----:B------:R1:W-:Y:S04]  /*0910*/  STG.E.64 desc[UR10][R6.64+0x20], RZ ;  /* 0x000020ff06007986 */ /* 0x0003e8000c101b0a */
[----:B------:R1:W-:Y:S04]  /*0920*/  STG.E.64 desc[UR10][R6.64+0x28], RZ ;  /* 0x000028ff06007986 */ /* 0x0003e8000c101b0a */
[----:B------:R1:W-:Y:S04]  /*0930*/  STG.E.64 desc[UR10][R6.64+0x30], RZ ;  /* 0x000030ff06007986 */ /* 0x0003e8000c101b0a */
[----:B------:R1:W-:Y:S02]  /*0940*/  STG.E.64 desc[UR10][R6.64+0x38], RZ ;  /* 0x000038ff06007986 */ /* 0x0003e4000c101b0a */
.L_x_21:
[----:B------:R-:W-:Y:S05]  /*0950*/  @!P3 BRA `(.L_x_20) ;  /* 0x000000000044b947 */ /* 0x000fea0003800000 */
[----:B------:R-:W-:Y:S02]  /*0960*/  ISETP.GE.U32.AND P2, PT, R8, 0x4, PT ;  /* 0x000000040800780c */ /* 0x000fe40003f46070 */
[----:B------:R-:W-:-:S04]  /*0970*/  LOP3.LUT R8, R24, 0x3, RZ, 0xc0, !PT ;  /* 0x0000000318087812 */ /* 0x000fc800078ec0ff */
[----:B------:R-:W-:-:S07]  /*0980*/  ISETP.NE.AND P3, PT, R8, RZ, PT ;  /* 0x000000ff0800720c */ /* 0x000fce0003f65270 */
[----:B01----:R-:W-:-:S04]  /*0990*/  @P2 IMAD.WIDE.U32 R6, R5, 0x8, R10 ;  /* 0x0000000805062825 */ /* 0x003fc800078e000a */
[----:B------:R-:W-:Y:S01]  /*09a0*/  @P2 VIADD R5, R5, 0x4 ;  /* 0x0000000405052836 */ /* 0x000fe20000000000 */
[----:B------:R2:W-:Y:S04]  /*09b0*/  @P2 STG.E.64 desc[UR10][R6.64], RZ ;  /* 0x000000ff06002986 */ /* 0x0005e8000c101b0a */
[----:B------:R2:W-:Y:S04]  /*09c0*/  @P2 STG.E.64 desc[UR10][R6.64+0x8], RZ ;  /* 0x000008ff06002986 */ /* 0x0005e8000c101b0a */
[----:B------:R2:W-:Y:S04]  /*09d0*/  @P2 STG.E.64 desc[UR10][R6.64+0x10], RZ ;  /* 0x000010ff06002986 */ /* 0x0005e8000c101b0a */
[----:B------:R2:W-:Y:S01]  /*09e0*/  @P2 STG.E.64 desc[UR10][R6.64+0x18], RZ ;  /* 0x000018ff06002986 */ /* 0x0005e2000c101b0a */
[----:B------:R-:W-:Y:S05]  /*09f0*/  @!P3 BRA `(.L_x_20) ;  /* 0x00000000001cb947 */ /* 0x000fea0003800000 */
[----:B------:R-:W-:-:S05]  /*0a00*/  UMOV UR4, URZ ;  /* 0x000000ff00047c82 */ /* 0x000fca0008000000 */
.L_x_22:
[----:B--2---:R-:W-:Y:S01]  /*0a10*/  IMAD.WIDE.U32 R6, R5, 0x8, R10 ;  /* 0x0000000805067825 */ /* 0x004fe200078e000a */
[----:B------:R-:W-:-:S03]  /*0a20*/  UIADD3 UR4, UPT, UPT, UR4, 0x1, URZ ;  /* 0x0000000104047890 */ /* 0x000fc6000fffe0ff */
[----:B------:R-:W-:Y:S01]  /*0a30*/  VIADD R5, R5, 0x1 ;  /* 0x0000000105057836 */ /* 0x000fe20000000000 */
[----:B------:R3:W-:Y:S02]  /*0a40*/  STG.E.64 desc[UR10][R6.64], RZ ;  /* 0x000000ff06007986 */ /* 0x0007e4000c101b0a */
[----:B------:R-:W-:-:S13]  /*0a50*/  ISETP.NE.AND P2, PT, R8, UR4, PT ;  /* 0x0000000408007c0c */ /* 0x000fda000bf45270 */
[----:B---3--:R-:W-:Y:S05]  /*0a60*/  @P2 BRA `(.L_x_22) ;  /* 0xfffffffc00e82947 */ /* 0x008fea000383ffff */
.L_x_20:
[----:B------:R-:W-:Y:S05]  /*0a70*/  @!P0 BRA `(.L_x_23) ;  /* 0x0000000c00388947 */ /* 0x000fea0003800000 */
[C---:B012---:R-:W-:Y:S01]  /*0a80*/  LOP3.LUT R6, R0.reuse, 0xf, RZ, 0xc0, !PT ;  /* 0x0000000f00067812 */ /* 0x047fe200078ec0ff */
[----:B------:R-:W-:Y:S01]  /*0a90*/  IMAD.MOV.U32 R21, RZ, RZ, RZ ;  /* 0x000000ffff157224 */ /* 0x000fe200078e00ff */
[C---:B------:R-:W-:Y:S02]  /*0aa0*/  LOP3.LUT R7, R0.reuse, 0x7, RZ, 0xc0, !PT ;  /* 0x0000000700077812 */ /* 0x040fe400078ec0ff */
[----:B------:R-:W-:Y:S01]  /*0ab0*/  LOP3.LUT R9, R0, 0x3, RZ, 0xc0, !PT ;  /* 0x0000000300097812 */ /* 0x000fe200078ec0ff */
[----:B------:R-:W-:Y:S02]  /*0ac0*/  VIADD R5, R6, 0xffffffff ;  /* 0xffffffff06057836 */ /* 0x000fe40000000000 */
[----:B------:R-:W-:-:S03]  /*0ad0*/  VIADD R8, R7, 0xffffffff ;  /* 0xffffffff07087836 */ /* 0x000fc60000000000 */
[----:B------:R-:W-:Y:S01]  /*0ae0*/  ISETP.GE.U32.AND P0, PT, R5, 0x7, PT ;  /* 0x000000070500780c */ /* 0x000fe20003f06070 */
[----:B------:R-:W-:Y:S01]  /*0af0*/  IMAD.MOV.U32 R5, RZ, RZ, 0x1 ;  /* 0x00000001ff057424 */ /* 0x000fe200078e00ff */
[----:B------:R-:W-:Y:S02]  /*0b00*/  ISETP.GE.U32.AND P1, PT, R8, 0x3, PT ;  /* 0x000000030800780c */ /* 0x000fe40003f26070 */
[----:B------:R-:W-:-:S11]  /*0b10*/  LOP3.LUT R8, R0, 0x7ffffff0, RZ, 0xc0, !PT ;  /* 0x7ffffff000087812 */ /* 0x000fd600078ec0ff */
.L_x_29:
[C---:B----4-:R-:W-:Y:S01]  /*0b20*/  IMAD.WIDE.U32 R12, R21.reuse, 0x8, R10 ;  /* 0x00000008150c7825 */ /* 0x050fe200078e000a */
[----:B------:R-:W0:Y:S04]  /*0b30*/  LDC R0, c[0x0][0x398] ;  /* 0x0000e600ff007b82 */ /* 0x000e280000000800 */
[----:B------:R1:W5:Y:S01]  /*0b40*/  LDG.E.64 R18, desc[UR10][R12.64] ;  /* 0x0000000a0c127981 */ /* 0x000362000c1e1b00 */
[----:B------:R-:W-:Y:S01]  /*0b50*/  IMAD.MOV.U32 R23, RZ, RZ, RZ ;  /* 0x000000ffff177224 */ /* 0x000fe200078e00ff */
[----:B0-----:R-:W-:Y:S01]  /*0b60*/  ISETP.GE.U32.AND P2, PT, R0, 0x10, PT ;  /* 0x000000100000780c */ /* 0x001fe20003f46070 */
[----:B------:R-:W-:-:S12]  /*0b70*/  IMAD R20, R21, R0, RZ ;  /* 0x0000000015147224 */ /* 0x000fd800078e02ff */
[----:B-1----:R-:W-:Y:S05]  /*0b80*/  @!P2 BRA `(.L_x_24) ;  /* 0x000000040028a947 */ /* 0x002fea0003800000 */
[----:B------:R-:W-:-:S05]  /*0b90*/  UMOV UR4, URZ ;  /* 0x000000ff00047c82 */ /* 0x000fca0008000000 */
.L_x_25:
[----:B------:R-:W0:Y:S01]  /*0ba0*/  LDC.64 R16, c[0x0][0x388] ;  /* 0x0000e200ff107b82 */ /* 0x000e220000000a00 */
[----:B------:R-:W-:-:S05]  /*0bb0*/  IADD3 R14, P2, PT, R2, UR4, RZ ;  /* 0x00000004020e7c10 */ /* 0x000fca000ff5e0ff */
[----:B------:R-:W-:-:S05]  /*0bc0*/  IMAD.X R15, RZ, RZ, R4, P2 ;  /* 0x000000ffff0f7224 */ /* 0x000fca00010e0604 */
[----:B------:R-:W2:Y:S01]  /*0bd0*/  LDG.E.S8 R29, desc[UR10][R14.64] ;  /* 0x0000000a0e1d7981 */ /* 0x000ea2000c1e1300 */
[----:B------:R-:W-:-:S03]  /*0be0*/  VIADD R23, R20, UR4 ;  /* 0x0000000414177c36 */ /* 0x000fc60008000000 */
[----:B------:R-:W3:Y:S01]  /*0bf0*/  LDG.E.S8 R28, desc[UR10][R14.64+0x1] ;  /* 0x0000010a0e1c7981 */ /* 0x000ee2000c1e1300 */
[----:B0-----:R-:W-:-:S05]  /*0c00*/  IMAD.WIDE.U32 R16, R23, 0x8, R16 ;  /* 0x0000000817107825 */ /* 0x001fca00078e0010 */
[----:B------:R-:W4:Y:S04]  /*0c10*/  LDG.E.64.CONSTANT R26, desc[UR10][R16.64] ;  /* 0x0000000a101a7981 */ /* 0x000f28000c1e9b00 */
[----:B------:R-:W3:Y:S01]  /*0c20*/  LDG.E.64.CONSTANT R24, desc[UR10][R16.64+0x8] ;  /* 0x0000080a10187981 */ /* 0x000ee2000c1e9b00 */
[----:B--2---:R0:W4:Y:S03]  /*0c30*/  I2F.F64.S16 R22, R29 ;  /* 0x0000001d00167312 */ /* 0x0041260000101c00 */
[----:B0-----:R-:W2:Y:S01]  /*0c40*/  LDG.E.S8 R29, desc[UR10][R14.64+0x2] ;  /* 0x0000020a0e1d7981 */ /* 0x001ea2000c1e1300 */
[----:B----45:R-:W-:-:S04]  /*0c50*/  DFMA R22, R26, R22, R18 ;  /* 0x000000161a16722b */ /* 0x030fc80000000012 */
[----:B---3--:R0:W1:Y:S01]  /*0c60*/  I2F.F64.S16 R18, R28 ;  /* 0x0000001c00127312 */ /* 0x0080620000101c00 */
[----:B------:R-:W3:Y:S04]  /*0c70*/  LDG.E.64.CONSTANT R26, desc[UR10][R16.64+0x18] ;  /* 0x0000180a101a7981 */ /* 0x000ee8000c1e9b00 */
[----:B0-----:R-:W4:Y:S01]  /*0c80*/  LDG.E.S8 R28, desc[UR10][R14.64+0x3] ;  /* 0x0000030a0e1c7981 */ /* 0x001f22000c1e1300 */
[----:B-1----:R-:W-:-:S03]  /*0c90*/  DFMA R24, R24, R18, R22 ;  /* 0x000000121818722b */ /* 0x002fc60000000016 */
[----:B------:R-:W3:Y:S01]  /*0ca0*/  LDG.E.64.CONSTANT R22, desc[UR10][R16.64+0x10] ;  /* 0x0000100a10167981 */ /* 0x000ee2000c1e9b00 */
[----:B--2---:R0:W3:Y:S03]  /*0cb0*/  I2F.F64.S16 R18, R29 ;  /* 0x0000001d00127312 */ /* 0x0040e60000101c00 */
[----:B0-----:R-:W2:Y:S01]  /*0cc0*/  LDG.E.S8 R29, desc[UR10][R14.64+0x4] ;  /* 0x0000040a0e1d7981 */ /* 0x001ea2000c1e1300 */
[----:B---3--:R-:W-:-:S04]  /*0cd0*/  DFMA R18, R22, R18, R24 ;  /* 0x000000121612722b */ /* 0x008fc80000000018 */
[----:B----4-:R0:W1:Y:S01]  /*0ce0*/  I2F.F64.S16 R22, R28 ;  /* 0x0000001c00167312 */ /* 0x0100620000101c00 */
        /* <DEDUP_REMOVED lines=28> */
[----:B--2---:R-:W3:Y:S08]  /*0eb0*/  I2F.F64.S16 R18, R29 ;  /* 0x0000001d00127312 */ /* 0x004ef00000101c00 */
[----:B----4-:R-:W0:Y:S01]  /*0ec0*/  I2F.F64.S16 R28, R28 ;  /* 0x0000001c001c7312 */ /* 0x010e220000101c00 */
[----:B---3--:R-:W-:Y:S01]  /*0ed0*/  DFMA R18, R22, R18, R24 ;  /* 0x000000121612722b */ /* 0x008fe20000000018 */
[----:B------:R-:W2:Y:S04]  /*0ee0*/  LDG.E.S8 R22, desc[UR10][R14.64+0xc] ;  /* 0x00000c0a0e167981 */ /* 0x000ea8000c1e1300 */
[----:B------:R-:W3:Y:S03]  /*0ef0*/  LDG.E.64.CONSTANT R24, desc[UR10][R16.64+0x60] ;  /* 0x0000600a10187981 */ /* 0x000ee6000c1e9b00 */
[----:B0-----:R-:W-:Y:S01]  /*0f00*/  DFMA R26, R26, R28, R18 ;  /* 0x0000001c1a1a722b */ /* 0x001fe20000000012 */
[----:B------:R-:W4:Y:S04]  /*0f10*/  LDG.E.S8 R28, desc[UR10][R14.64+0xd] ;  /* 0x00000d0a0e1c7981 */ /* 0x000f28000c1e1300 */
[----:B------:R-:W4:Y:S04]  /*0f20*/  LDG.E.64.CONSTANT R18, desc[UR10][R16.64+0x68] ;  /* 0x0000680a10127981 */ /* 0x000f28000c1e9b00 */
[----:B------:R-:W4:Y:S01]  /*0f30*/  LDG.E.S8 R29, desc[UR10][R14.64+0xf] ;  /* 0x00000f0a0e1d7981 */ /* 0x000f22000c1e1300 */
[----:B--2---:R-:W3:Y:S02]  /*0f40*/  I2F.F64.S16 R22, R22 ;  /* 0x0000001600167312 */ /* 0x004ee40000101c00 */
[----:B---3--:R-:W-:-:S06]  /*0f50*/  DFMA R24, R24, R22, R26 ;  /* 0x000000161818722b */ /* 0x008fcc000000001a */
[----:B----4-:R-:W0:Y:S01]  /*0f60*/  I2F.F64.S16 R26, R28 ;  /* 0x0000001c001a7312 */ /* 0x010e220000101c00 */
[----:B------:R-:W2:Y:S01]  /*0f70*/  LDG.E.S8 R23, desc[UR10][R14.64+0xe] ;  /* 0x00000e0a0e177981 */ /* 0x000ea2000c1e1300 */
[----:B0-----:R-:W-:-:S03]  /*0f80*/  DFMA R24, R18, R26, R24 ;  /* 0x0000001a1218722b */ /* 0x001fc60000000018 */
[----:B------:R-:W3:Y:S04]  /*0f90*/  LDG.E.64.CONSTANT R18, desc[UR10][R16.64+0x70] ;  /* 0x0000700a10127981 */ /* 0x000ee8000c1e9b00 */
[----:B------:R-:W4:Y:S01]  /*0fa0*/  LDG.E.64.CONSTANT R26, desc[UR10][R16.64+0x78] ;  /* 0x0000780a101a7981 */ /* 0x000f22000c1e9b00 */
[----:B------:R-:W-:Y:S01]  /*0fb0*/  UIADD3 UR4, UPT, UPT, UR4, 0x10, URZ ;  /* 0x0000001004047890 */ /* 0x000fe2000fffe0ff */
[----:B------:R-:W-:Y:S05]  /*0fc0*/  I2F.F64.S16 R28, R29 ;  /* 0x0000001d001c7312 */ /* 0x000fea0000101c00 */
[----:B------:R-:W-:-:S03]  /*0fd0*/  ISETP.NE.AND P2, PT, R8, UR4, PT ;  /* 0x0000000408007c0c */ /* 0x000fc6000bf45270 */
[----:B--2---:R-:W3:Y:S02]  /*0fe0*/  I2F.F64.S16 R22, R23 ;  /* 0x0000001700167312 */ /* 0x004ee40000101c00 */
[----:B---3--:R-:W-:-:S08]  /*0ff0*/  DFMA R18, R18, R22, R24 ;  /* 0x000000161212722b */ /* 0x008fd00000000018 */
[----:B----4-:R-:W-:Y:S01]  /*1000*/  DFMA R18, R26, R28, R18 ;  /* 0x0000001c1a12722b */ /* 0x010fe20000000012 */
[----:B------:R-:W-:Y:S10]  /*1010*/  @P2 BRA `(.L_x_25) ;  /* 0xfffffff800e02947 */ /* 0x000ff4000383ffff */
[----:B------:R-:W-:-:S07]  /*1020*/  IMAD.MOV.U32 R23, RZ, RZ, R8 ;  /* 0x000000ffff177224 */ /* 0x000fce00078e0008 */
.L_x_24:
[----:B------:R-:W-:-:S13]  /*1030*/  ISETP.NE.AND P2, PT, R6, RZ, PT ;  /* 0x000000ff0600720c */ /* 0x000fda0003f45270 */
[----:B------:R-:W-:Y:S05]  /*1040*/  @!P2 BRA `(.L_x_26) ;  /* 0x000000040094a947 */ /* 0x000fea0003800000 */
[----:B------:R-:W-:Y:S01]  /*1050*/  ISETP.NE.AND P4, PT, R7, RZ, PT ;  /* 0x000000ff0700720c */ /* 0x000fe20003f85270 */
[----:B------:R-:W-:-:S12]  /*1060*/  @!P0 BRA `(.L_x_27) ;  /* 0x0000000000ac8947 */ /* 0x000fd80003800000 */
[----:B------:R-:W0:Y:S01]  /*1070*/  LDC.64 R16, c[0x0][0x388] ;  /* 0x0000e200ff107b82 */ /* 0x000e220000000a00 */
[----:B------:R-:W-:-:S05]  /*1080*/  IADD3 R14, P2, PT, R23, R2, RZ ;  /* 0x00000002170e7210 */ /* 0x000fca0007f5e0ff */
[----:B------:R-:W-:-:S05]  /*1090*/  IMAD.X R15, RZ, RZ, R4, P2 ;  /* 0x000000ffff0f7224 */ /* 0x000fca00010e0604 */
[----:B------:R-:W2:Y:S01]  /*10a0*/  LDG.E.S8 R22, desc[UR10][R14.64] ;  /* 0x0000000a0e167981 */ /* 0x000ea2000c1e1300 */
[----:B------:R-:W-:-:S04]  /*10b0*/  IMAD.IADD R29, R20, 0x1, R23 ;  /* 0x00000001141d7824 */ /* 0x000fc800078e0217 */
[----:B0-----:R-:W-:Y:S02]  /*10c0*/  IMAD.WIDE.U32 R28, R29, 0x8, R16 ;  /* 0x000000081d1c7825 */ /* 0x001fe400078e0010 */
[----:B------:R-:W0:Y:S03]  /*10d0*/  LDC.64 R16, c[0x0][0x388] ;  /* 0x0000e200ff107b82 */ /* 0x000e260000000a00 */
[----:B------:R-:W3:Y:S01]  /*10e0*/  LDG.E.64.CONSTANT R24, desc[UR10][R28.64] ;  /* 0x0000000a1c187981 */ /* 0x000ee2000c1e9b00 */
[----:B--2---:R1:W3:Y:S03]  /*10f0*/  I2F.F64.S16 R26, R22 ;  /* 0x00000016001a7312 */ /* 0x0042e60000101c00 */
[----:B-1----:R-:W2:Y:S01]  /*1100*/  LDG.E.S8 R22, desc[UR10][R14.64+0x3] ;  /* 0x0000030a0e167981 */ /* 0x002ea2000c1e1300 */
[----:B---3-5:R-:W-:Y:S01]  /*1110*/  DFMA R26, R24, R26, R18 ;  /* 0x0000001a181a722b */ /* 0x028fe20000000012 */
[----:B------:R-:W-:-:S02]  /*1120*/  IADD3 R19, P2, PT, R20, R23, RZ ;  /* 0x0000001714137210 */ /* 0x000fc40007f5e0ff */
[----:B------:R-:W3:Y:S02]  /*1130*/  LDG.E.S8 R18, desc[UR10][R14.64+0x1] ;  /* 0x0000010a0e127981 */ /* 0x000ee4000c1e1300 */
[----:B0-----:R-:W-:Y:S01]  /*1140*/  LEA R16, P3, R19, R16, 0x3 ;  /* 0x0000001013107211 */ /* 0x001fe200078618ff */
[----:B------:R-:W-:-:S05]  /*1150*/  IMAD.X R24, RZ, RZ, RZ, P2 ;  /* 0x000000ffff187224 */ /* 0x000fca00010e06ff */
[----:B------:R-:W-:-:S05]  /*1160*/  LEA.HI.X R17, R19, R17, R24, 0x3, P3 ;  /* 0x0000001113117211 */ /* 0x000fca00018f1c18 */
[----:B------:R-:W4:Y:S04]  /*1170*/  LDG.E.64.CONSTANT R24, desc[UR10][R16.64+0x8] ;  /* 0x0000080a10187981 */ /* 0x000f28000c1e9b00 */
[----:B------:R-:W2:Y:S01]  /*1180*/  LDG.E.64.CONSTANT R28, desc[UR10][R16.64+0x18] ;  /* 0x0000180a101c7981 */ /* 0x000ea2000c1e9b00 */
[----:B---3--:R-:W4:Y:S02]  /*1190*/  I2F.F64.S16 R18, R18 ;  /* 0x0000001200127312 */ /* 0x008f240000101c00 */
[----:B----4-:R-:W-:Y:S01]  /*11a0*/  DFMA R26, R24, R18, R26 ;  /* 0x00000012181a722b */ /* 0x010fe2000000001a */
[----:B------:R-:W3:Y:S04]  /*11b0*/  LDG.E.S8 R19, desc[UR10][R14.64+0x2] ;  /* 0x0000020a0e137981 */ /* 0x000ee8000c1e1300 */
[----:B------:R-:W4:Y:S01]  /*11c0*/  LDG.E.64.CONSTANT R24, desc[UR10][R16.64+0x10] ;  /* 0x0000100a10187981 */ /* 0x000f22000c1e9b00 */
[----:B---3--:R-:W4:Y:S02]  /*11d0*/  I2F.F64.S16 R18, R19 ;  /* 0x0000001300127312 */ /* 0x008f240000101c00 */
[----:B----4-:R-:W-:-:S06]  /*11e0*/  DFMA R18, R24, R18, R26 ;  /* 0x000000121812722b */ /* 0x010fcc000000001a */
[----:B--2---:R0:W1:Y:S01]  /*11f0*/  I2F.F64.S16 R24, R22 ;  /* 0x0000001600187312 */ /* 0x0040620000101c00 */
[----:B------:R-:W2:Y:S04]  /*1200*/  LDG.E.64.CONSTANT R26, desc[UR10][R16.64+0x20] ;  /* 0x0000200a101a7981 */ /* 0x000ea8000c1e9b00 */
[----:B0-----:R-:W3:Y:S01]  /*1210*/  LDG.E.S8 R22, desc[UR10][R14.64+0x5] ;  /* 0x0000050a0e167981 */ /* 0x001ee2000c1e1300 */
[----:B-1----:R-:W-:-:S03]  /*1220*/  DFMA R28, R28, R24, R18 ;  /* 0x000000181c1c722b */ /* 0x002fc60000000012 */
[----:B------:R-:W4:Y:S04]  /*1230*/  LDG.E.S8 R24, desc[UR10][R14.64+0x4] ;  /* 0x0000040a0e187981 */ /* 0x000f28000c1e1300 */
[----:B------:R-:W3:Y:S01]  /*1240*/  LDG.E.64.CONSTANT R18, desc[UR10][R16.64+0x28] ;  /* 0x0000280a10127981 */ /* 0x000ee2000c1e9b00 */
[----:B----4-:R-:W2:Y:S02]  /*1250*/  I2F.F64.S16 R24, R24 ;  /* 0x0000001800187312 */ /* 0x010ea40000101c00 */
[----:B--2---:R-:W-:-:S06]  /*1260*/  DFMA R24, R26, R24, R28 ;  /* 0x000000181a18722b */ /* 0x004fcc000000001c */
[----:B---3--:R-:W0:Y:S01]  /*1270*/  I2F.F64.S16 R26, R22 ;  /* 0x00000016001a7312 */ /* 0x008e220000101c00 */
[----:B------:R-:W2:Y:S01]  /*1280*/  LDG.E.64.CONSTANT R28, desc[UR10][R16.64+0x38] ;  /* 0x0000380a101c7981 */ /* 0x000ea2000c1e9b00 */
[----:B0-----:R-:W-:-:S03]  /*1290*/  DFMA R18, R18, R26, R24 ;  /* 0x0000001a1212722b */ /* 0x001fc60000000018 */
[----:B------:R-:W3:Y:S04]  /*12a0*/  LDG.E.S8 R26, desc[UR10][R14.64+0x6] ;  /* 0x0000060a0e1a7981 */ /* 0x000ee8000c1e1300 */
[----:B------:R3:W4:Y:S04]  /*12b0*/  LDG.E.S8 R27, desc[UR10][R14.64+0x7] ;  /* 0x0000070a0e1b7981 */ /* 0x000728000c1e1300 */
[----:B------:R-:W2:Y:S01]  /*12c0*/  LDG.E.64.CONSTANT R24, desc[UR10][R16.64+0x30] ;  /* 0x0000300a10187981 */ /* 0x000ea2000c1e9b00 */
[----:B------:R-:W-:Y:S01]  /*12d0*/  VIADD R23, R23, 0x8 ;  /* 0x0000000817177836 */ /* 0x000fe20000000000 */
[----:B---3--:R-:W2:Y:S08]  /*12e0*/  I2F.F64.S16 R14, R26 ;  /* 0x0000001a000e7312 */ /* 0x008eb00000101c00 */
[----:B----4-:R-:W0:Y:S01]  /*12f0*/  I2F.F64.S16 R26, R27 ;  /* 0x0000001b001a7312 */ /* 0x010e220000101c00 */
[----:B--2---:R-:W-:-:S08]  /*1300*/  DFMA R18, R24, R14, R18 ;  /* 0x0000000e1812722b */ /* 0x004fd00000000012 */
[----:B0-----:R-:W-:-:S11]  /*1310*/  DFMA R18, R28, R26, R18 ;  /* 0x0000001a1c12722b */ /* 0x001fd60000000012 */
.L_x_27:
        /* <DEDUP_REMOVED lines=9> */
[----:B------:R-:W0:Y:S04]  /*13b0*/  LDC.64 R14, c[0x0][0x388] ;  /* 0x0000e200ff0e7b82 */ /* 0x000e280000000a00 */
[----:B------:R-:W3:Y:S01]  /*13c0*/  LDG.E.64.CONSTANT R24, desc[UR10][R24.64] ;  /* 0x0000000a18187981 */ /* 0x000ee2000c1e9b00 */
[----:B--2---:R1:W3:Y:S03]  /*13d0*/  I2F.F64.S16 R26, R22 ;  /* 0x00000016001a7312 */ /* 0x0042e60000101c00 */
[----:B-1----:R-:W2:Y:S01]  /*13e0*/  LDG.E.S8 R22, desc[UR10][R16.64+0x1] ;  /* 0x0000010a10167981 */ /* 0x002ea2000c1e1300 */
[----:B---3-5:R-:W-:Y:S01]  /*13f0*/  DFMA R26, R24, R26, R18 ;  /* 0x0000001a181a722b */ /* 0x028fe20000000012 */
[----:B------:R-:W-:-:S04]  /*1400*/  IADD3 R18, P2, PT, R20, R23, RZ ;  /* 0x0000001714127210 */ /* 0x000fc80007f5e0ff */
[----:B0-----:R-:W-:Y:S01]  /*1410*/  LEA R28, P3, R18, R14, 0x3 ;  /* 0x0000000e121c7211 */ /* 0x001fe200078618ff */
[----:B------:R-:W-:-:S05]  /*1420*/  IMAD.X R14, RZ, RZ, RZ, P2 ;  /* 0x000000ffff0e7224 */ /* 0x000fca00010e06ff */
[----:B------:R-:W-:-:S05]  /*1430*/  LEA.HI.X R29, R18, R15, R14, 0x3, P3 ;  /* 0x0000000f121d7211 */ /* 0x000fca00018f1c0e */
[----:B------:R-:W3:Y:S04]  /*1440*/  LDG.E.64.CONSTANT R18, desc[UR10][R28.64+0x8] ;  /* 0x0000080a1c127981 */ /* 0x000ee8000c1e9b00 */
[----:B------:R-:W4:Y:S01]  /*1450*/  LDG.E.64.CONSTANT R24, desc[UR10][R28.64+0x10] ;  /* 0x0000100a1c187981 */ /* 0x000f22000c1e9b00 */
[----:B--2---:R-:W3:Y:S02]  /*1460*/  I2F.F64.S16 R14, R22 ;  /* 0x00000016000e7312 */ /* 0x004ee40000101c00 */
[----:B---3--:R-:W-:Y:S01]  /*1470*/  DFMA R26, R18, R14, R26 ;  /* 0x0000000e121a722b */ /* 0x008fe2000000001a */
[----:B------:R-:W2:Y:S04]  /*1480*/  LDG.E.S8 R14, desc[UR10][R16.64+0x2] ;  /* 0x0000020a100e7981 */ /* 0x000ea8000c1e1300 */
[----:B------:R-:W3:Y:S04]  /*1490*/  LDG.E.S8 R15, desc[UR10][R16.64+0x3] ;  /* 0x0000030a100f7981 */ /* 0x000ee8000c1e1300 */
[----:B------:R-:W4:Y:S01]  /*14a0*/  LDG.E.64.CONSTANT R16, desc[UR10][R28.64+0x18] ;  /* 0x0000180a1c107981 */ /* 0x000f22000c1e9b00 */
[----:B------:R-:W-:Y:S01]  /*14b0*/  VIADD R23, R23, 0x4 ;  /* 0x0000000417177836 */ /* 0x000fe20000000000 */
[----:B--2---:R-:W4:Y:S08]  /*14c0*/  I2F.F64.S16 R18, R14 ;  /* 0x0000000e00127312 */ /* 0x004f300000101c00 */
[----:B---3--:R-:W0:Y:S01]  /*14d0*/  I2F.F64.S16 R14, R15 ;  /* 0x0000000f000e7312 */ /* 0x008e220000101c00 */
[----:B----4-:R-:W-:-:S08]  /*14e0*/  DFMA R18, R24, R18, R26 ;  /* 0x000000121812722b */ /* 0x010fd0000000001a */
[----:B0-----:R-:W-:-:S11]  /*14f0*/  DFMA R18, R16, R14, R18 ;  /* 0x0000000e1012722b */ /* 0x001fd60000000012 */
.L_x_28:
[----:B------:R-:W-:Y:S05]  /*1500*/  @!P4 BRA `(.L_x_26) ;  /* 0x000000000064c947 */ /* 0x000fea0003800000 */
[----:B------:R-:W0:Y:S01]  /*1510*/  LDC.64 R14, c[0x0][0x388] ;  /* 0x0000e200ff0e7b82 */ /* 0x000e220000000a00 */
[----:B------:R-:W-:-:S05]  /*1520*/  IADD3 R16, P2, PT, R23, R2, RZ ;  /* 0x0000000217107210 */ /* 0x000fca0007f5e0ff */
[----:B------:R-:W-:-:S05]  /*1530*/  IMAD.X R17, RZ, RZ, R4, P2 ;  /* 0x000000ffff117224 */ /* 0x000fca00010e0604 */
[----:B------:R-:W2:Y:S01]  /*1540*/  LDG.E.S8 R22, desc[UR10][R16.64] ;  /* 0x0000000a10167981 */ /* 0x000ea2000c1e1300 */
[----:B------:R-:W-:-:S04]  /*1550*/  IMAD.IADD R25, R20, 0x1, R23 ;  /* 0x0000000114197824 */ /* 0x000fc800078e0217 */
[----:B0-----:R-:W-:-:S06]  /*1560*/  IMAD.WIDE.U32 R24, R25, 0x8, R14 ;  /* 0x0000000819187825 */ /* 0x001fcc00078e000e */
[----:B------:R-:W3:Y:S01]  /*1570*/  LDG.E.64.CONSTANT R24, desc[UR10][R24.64] ;  /* 0x0000000a18187981 */ /* 0x000ee2000c1e9b00 */
[----:B------:R-:W-:Y:S01]  /*1580*/  ISETP.NE.AND P2, PT, R9, 0x1, PT ;  /* 0x000000010900780c */ /* 0x000fe20003f45270 */
[----:B--2---:R-:W3:Y:S02]  /*1590*/  I2F.F64.S16 R14, R22 ;  /* 0x00000016000e7312 */ /* 0x004ee40000101c00 */
[----:B---3-5:R-:W-:-:S10]  /*15a0*/  DFMA R18, R24, R14, R18 ;  /* 0x0000000e1812722b */ /* 0x028fd40000000012 */
[----:B------:R-:W-:Y:S05]  /*15b0*/  @!P2 BRA `(.L_x_26) ;  /* 0x000000000038a947 */ /* 0x000fea0003800000 */
[----:B------:R-:W0:Y:S01]  /*15c0*/  LDC.64 R14, c[0x0][0x388] ;  /* 0x0000e200ff0e7b82 */ /* 0x000e220000000a00 */
[----:B------:R-:W-:Y:S01]  /*15d0*/  ISETP.NE.AND P2, PT, R9, 0x2, PT ;  /* 0x000000020900780c */ /* 0x000fe20003f45270 */
[----:B------:R-:W2:Y:S01]  /*15e0*/  LDG.E.S8 R28, desc[UR10][R16.64+0x1] ;  /* 0x0000010a101c7981 */ /* 0x000ea2000c1e1300 */
[----:B------:R-:W-:-:S05]  /*15f0*/  IADD3 R20, P3, PT, R20, R23, RZ ;  /* 0x0000001714147210 */ /* 0x000fca0007f7e0ff */
[----:B------:R-:W-:-:S06]  /*1600*/  IMAD.X R22, RZ, RZ, RZ, P3 ;  /* 0x000000ffff167224 */ /* 0x000fcc00018e06ff */
[----:B------:R-:W3:Y:S01]  /*1610*/  @P2 LDG.E.S8 R24, desc[UR10][R16.64+0x2] ;  /* 0x0000020a10182981 */ /* 0x000ee2000c1e1300 */
[----:B0-----:R-:W-:-:S04]  /*1620*/  LEA R14, P3, R20, R14, 0x3 ;  /* 0x0000000e140e7211 */ /* 0x001fc800078618ff */
[----:B------:R-:W-:-:S05]  /*1630*/  LEA.HI.X R15, R20, R15, R22, 0x3, P3 ;  /* 0x0000000f140f7211 */ /* 0x000fca00018f1c16 */
[----:B------:R-:W4:Y:S04]  /*1640*/  LDG.E.64.CONSTANT R22, desc[UR10][R14.64+0x8] ;  /* 0x0000080a0e167981 */ /* 0x000f28000c1e9b00 */
[----:B------:R-:W5:Y:S01]  /*1650*/  @P2 LDG.E.64.CONSTANT R26, desc[UR10][R14.64+0x10] ;  /* 0x0000100a0e1a2981 */ /* 0x000f62000c1e9b00 */
[----:B--2---:R-:W4:Y:S08]  /*1660*/  I2F.F64.S16 R28, R28 ;  /* 0x0000001c001c7312 */ /* 0x004f300000101c00 */
[----:B---3--:R-:W5:Y:S01]  /*1670*/  @P2 I2F.F64.S16 R24, R24 ;  /* 0x0000001800182312 */ /* 0x008f620000101c00 */
[----:B----4-:R-:W-:-:S08]  /*1680*/  DFMA R18, R22, R28, R18 ;  /* 0x0000001c1612722b */ /* 0x010fd00000000012 */
[----:B-----5:R-:W-:-:S11]  /*1690*/  @P2 DFMA R18, R26, R24, R18 ;  /* 0x000000181a12222b */ /* 0x020fd60000000012 */
.L_x_26:
[----:B------:R-:W0:Y:S01]  /*16a0*/  LDC.64 R14, c[0x0][0x390] ;  /* 0x0000e400ff0e7b82 */ /* 0x000e220000000a00 */
[----:B------:R-:W1:Y:S01]  /*16b0*/  LDCU UR4, c[0x0][0x39c] ;  /* 0x00007380ff0477ac */ /* 0x000e620008000800 */
[----:B0-----:R-:W-:-:S06]  /*16c0*/  IMAD.WIDE.U32 R14, R21, 0x8, R14 ;  /* 0x00000008150e7825 */ /* 0x001fcc00078e000e */
[----:B------:R-:W2:Y:S01]  /*16d0*/  LDG.E.64.CONSTANT R14, desc[UR10][R14.64] ;  /* 0x0000000a0e0e7981 */ /* 0x000ea2000c1e9b00 */
[----:B------:R-:W-:-:S05]  /*16e0*/  VIADD R21, R21, 0x1 ;  /* 0x0000000115157836 */ /* 0x000fca0000000000 */
[----:B-1----:R-:W-:Y:S01]  /*16f0*/  ISETP.NE.AND P3, PT, R21, UR4, PT ;  /* 0x0000000415007c0c */ /* 0x002fe2000bf65270 */
[----:B--2--5:R-:W-:-:S07]  /*1700*/  DADD R18, -R14, R18 ;  /* 0x000000000e127229 */ /* 0x024fce0000000112 */
[----:B------:R4:W-:Y:S01]  /*1710*/  STG.E.64 desc[UR10][R12.64], R18 ;  /* 0x000000120c007986 */ /* 0x0009e2000c101b0a */
[----:B------:R-:W-:-:S06]  /*1720*/  DSETP.GT.AND P2, PT, R18, RZ, PT ;  /* 0x000000ff1200722a */ /* 0x000fcc0003f44000 */
[----:B------:R-:W-:Y:S01]  /*1730*/  SEL R5, R5, RZ, !P2 ;  /* 0x000000ff05057207 */ /* 0x000fe20005000000 */
[----:B------:R-:W-:Y:S07]  /*1740*/  @!P3 BRA `(.L_x_17) ;  /* 0x0000000c00b0b947 */ /* 0x000fee0003800000 */
[----:B------:R-:W-:Y:S05]  /*1750*/  BRA `(.L_x_29) ;  /* 0xfffffff000f07947 */ /* 0x000fea000383ffff */
.L_x_23:
[----:B------:R-:W-:Y:S02]  /*1760*/  IMAD.MOV.U32 R5, RZ, RZ, 0x1 ;  /* 0x00000001ff057424 */ /* 0x000fe400078e00ff */
[----:B------:R-:W-:Y:S01]  /*1770*/  IMAD.MOV.U32 R27, RZ, RZ, RZ ;  /* 0x000000ffff1b7224 */ /* 0x000fe200078e00ff */
[----:B------:R-:W-:Y:S06]  /*1780*/  @!P1 BRA `(.L_x_30) ;  /* 0x0000000400c09947 */ /* 0x000fec0003800000 */
[----:B------:R-:W-:Y:S02]  /*1790*/  IMAD.MOV.U32 R5, RZ, RZ, 0x1 ;  /* 0x00000001ff057424 */ /* 0x000fe400078e00ff */
[----:B------:R-:W-:-:S07]  /*17a0*/  IMAD.MOV.U32 R25, RZ, RZ, RZ ;  /* 0x000000ffff197224 */ /* 0x000fce00078e00ff */
.L_x_31:
[----:B------:R-:W3:Y:S01]  /*17b0*/  LDC.64 R22, c[0x0][0x390] ;  /* 0x0000e400ff167b82 */ /* 0x000ee20000000a00 */
[----:B012---:R-:W-:-:S05]  /*17c0*/  IMAD.WIDE.U32 R6, R25, 0x8, R10 ;  /* 0x0000000819067825 */ /* 0x007fca00078e000a */
[----:B------:R-:W2:Y:S04]  /*17d0*/  LDG.E.64 R28, desc[UR10][R6.64] ;  /* 0x0000000a061c7981 */ /* 0x000ea8000c1e1b00 */
[----:B------:R-:W4:Y:S04]  /*17e0*/  LDG.E.64 R18, desc[UR10][R6.64+0x8] ;  /* 0x0000080a06127981 */ /* 0x000f28000c1e1b00 */
[----:B------:R-:W5:Y:S04]  /*17f0*/  LDG.E.64 R16, desc[UR10][R6.64+0x10] ;  /* 0x0000100a06107981 */ /* 0x000f68000c1e1b00 */
[----:B------:R-:W5:Y:S04]  /*1800*/  LDG.E.64 R20, desc[UR10][R6.64+0x20] ;  /* 0x0000200a06147981 */ /* 0x000f68000c1e1b00 */
[----:B------:R-:W5:Y:S01]  /*1810*/  LDG.E.64 R26, desc[UR10][R6.64+0x28] ;  /* 0x0000280a061a7981 */ /* 0x000f62000c1e1b00 */
[----:B---3--:R-:W-:-:S05]  /*1820*/  IMAD.WIDE.U32 R22, R25, 0x8, R22 ;  /* 0x0000000819167825 */ /* 0x008fca00078e0016 */
[----:B------:R-:W2:Y:S04]  /*1830*/  LDG.E.64.CONSTANT R12, desc[UR10][R22.64] ;  /* 0x0000000a160c7981 */ /* 0x000ea8000c1e9b00 */
[----:B------:R-:W4:Y:S04]  /*1840*/  LDG.E.64.CONSTANT R8, desc[UR10][R22.64+0x8] ;  /* 0x0000080a16087981 */ /* 0x000f28000c1e9b00 */
[----:B------:R-:W5:Y:S01]  /*1850*/  LDG.E.64.CONSTANT R14, desc[UR10][R22.64+0x10] ;  /* 0x0000100a160e7981 */ /* 0x000f62000c1e9b00 */
[----:B--2---:R-:W-:-:S03]  /*1860*/  DADD R28, -R12, R28 ;  /* 0x000000000c1c7229 */ /* 0x004fc6000000011c */
[----:B------:R-:W2:Y:S01]  /*1870*/  LDG.E.64 R12, desc[UR10][R6.64+0x18] ;  /* 0x0000180a060c7981 */ /* 0x000ea2000c1e1b00 */
[----:B----4-:R-:W-:-:S03]  /*1880*/  DADD R18, -R8, R18 ;  /* 0x0000000008127229 */ /* 0x010fc60000000112 */
[----:B------:R-:W2:Y:S01]  /*1890*/  LDG.E.64.CONSTANT R8, desc[UR10][R22.64+0x18] ;  /* 0x0000180a16087981 */ /* 0x000ea2000c1e9b00 */
[----:B-----5:R-:W-:-:S03]  /*18a0*/  DADD R16, -R14, R16 ;  /* 0x000000000e107229 */ /* 0x020fc60000000110 */
[----:B------:R-:W3:Y:S01]  /*18b0*/  LDG.E.64.CONSTANT R14, desc[UR10][R22.64+0x20] ;  /* 0x0000200a160e7981 */ /* 0x000ee2000c1e9b00 */
[----:B--2---:R-:W-:-:S03]  /*18c0*/  DADD R12, -R8, R12 ;  /* 0x00000000080c7229 */ /* 0x004fc6000000010c */
[----:B------:R-:W2:Y:S01]  /*18d0*/  LDG.E.64.CONSTANT R8, desc[UR10][R22.64+0x28] ;  /* 0x0000280a16087981 */ /* 0x000ea2000c1e9b00 */
[----:B------:R-:W-:Y:S02]  /*18e0*/  DSETP.GT.AND P1, PT, R28, RZ, PT ;  /* 0x000000ff1c00722a */ /* 0x000fe40003f24000 */
[----:B---3--:R-:W-:Y:S01]  /*18f0*/  DADD R20, -R14, R20 ;  /* 0x000000000e147229 */ /* 0x008fe20000000114 */
[----:B------:R0:W-:Y:S01]  /*1900*/  STG.E.64 desc[UR10][R6.64], R28 ;  /* 0x0000001c06007986 */ /* 0x0001e2000c101b0a */
[----:B------:R-:W-:-:S03]  /*1910*/  DSETP.GT.AND P6, PT, R12, RZ, PT ;  /* 0x000000ff0c00722a */ /* 0x000fc60003fc4000 */
[----:B------:R1:W-:Y:S04]  /*1920*/  STG.E.64 desc[UR10][R6.64+0x18], R12 ;  /* 0x0000180c06007986 */ /* 0x0003e8000c101b0a */
[----:B------:R-:W3:Y:S04]  /*1930*/  LDG.E.64.CONSTANT R14, desc[UR10][R22.64+0x30] ;  /* 0x0000300a160e7981 */ /* 0x000ee8000c1e9b00 */
[----:B0-----:R-:W3:Y:S04]  /*1940*/  LDG.E.64 R28, desc[UR10][R6.64+0x30] ;  /* 0x0000300a061c7981 */ /* 0x001ee8000c1e1b00 */
[----:B-1----:R-:W4:Y:S01]  /*1950*/  LDG.E.64.CONSTANT R12, desc[UR10][R22.64+0x38] ;  /* 0x0000380a160c7981 */ /* 0x002f22000c1e9b00 */
[----:B--2---:R-:W-:-:S03]  /*1960*/  DADD R26, -R8, R26 ;  /* 0x00000000081a7229 */ /* 0x004fc6000000011a */
[----:B------:R-:W4:Y:S01]  /*1970*/  LDG.E.64 R8, desc[UR10][R6.64+0x38] ;  /* 0x0000380a06087981 */ /* 0x000f22000c1e1b00 */
[----:B------:R-:W-:Y:S02]  /*1980*/  DSETP.GT.AND P0, PT, R18, RZ, PT ;  /* 0x000000ff1200722a */ /* 0x000fe40003f04000 */
[----:B------:R-:W-:Y:S01]  /*1990*/  DSETP.GT.AND P2, PT, R16, RZ, PT ;  /* 0x000000ff1000722a */ /* 0x000fe20003f44000 */
[----:B------:R0:W-:Y:S04]  /*19a0*/  STG.E.64 desc[UR10][R6.64+0x8], R18 ;  /* 0x0000081206007986 */ /* 0x0001e8000c101b0a */
[----:B------:R1:W-:Y:S04]  /*19b0*/  STG.E.64 desc[UR10][R6.64+0x10], R16 ;  /* 0x0000101006007986 */ /* 0x0003e8000c101b0a */
[----:B0-----:R-:W2:Y:S04]  /*19c0*/  LDG.E.64.CONSTANT R18, desc[UR10][R22.64+0x40] ;  /* 0x0000400a16127981 */ /* 0x001ea8000c1e9b00 */
[----:B-1----:R-:W2:Y:S01]  /*19d0*/  LDG.E.64 R16, desc[UR10][R6.64+0x40] ;  /* 0x0000400a06107981 */ /* 0x002ea2000c1e1b00 */
[----:B---3--:R-:W-:-:S03]  /*19e0*/  DADD R28, -R14, R28 ;  /* 0x000000000e1c7229 */ /* 0x008fc6000000011c */
[----:B------:R-:W3:Y:S01]  /*19f0*/  LDG.E.64.CONSTANT R14, desc[UR10][R22.64+0x48] ;  /* 0x0000480a160e7981 */ /* 0x000ee2000c1e9b00 */
[----:B----4-:R-:W-:-:S03]  /*1a00*/  DADD R8, -R12, R8 ;  /* 0x000000000c087229 */ /* 0x010fc60000000108 */
[----:B------:R-:W3:Y:S01]  /*1a10*/  LDG.E.64 R12, desc[UR10][R6.64+0x48] ;  /* 0x0000480a060c7981 */ /* 0x000ee2000c1e1b00 */
[----:B------:R-:W-:-:S03]  /*1a20*/  DSETP.GT.AND P5, PT, R20, RZ, PT ;  /* 0x000000ff1400722a */ /* 0x000fc60003fa4000 */
[----:B------:R0:W-:Y:S01]  /*1a30*/  STG.E.64 desc[UR10][R6.64+0x20], R20 ;  /* 0x0000201406007986 */ /* 0x0001e2000c101b0a */
[----:B------:R-:W-:-:S03]  /*1a40*/  DSETP.GT.AND P4, PT, R26, RZ, PT ;  /* 0x000000ff1a00722a */ /* 0x000fc60003f84000 */
[----:B------:R3:W-:Y:S04]  /*1a50*/  STG.E.64 desc[UR10][R6.64+0x28], R26 ;  /* 0x0000281a06007986 */ /* 0x0007e8000c101b0a */
[----:B0-----:R-:W4:Y:S01]  /*1a60*/  LDG.E.64.CONSTANT R20, desc[UR10][R22.64+0x50] ;  /* 0x0000500a16147981 */ /* 0x001f22000c1e9b00 */
[----:B--2---:R-:W-:-:S03]  /*1a70*/  DADD R16, -R18, R16 ;  /* 0x0000000012107229 */ /* 0x004fc60000000110 */
[----:B------:R-:W4:Y:S01]  /*1a80*/  LDG.E.64 R18, desc[UR10][R6.64+0x50] ;  /* 0x0000500a06127981 */ /* 0x000f22000c1e1b00 */
[----:B---3--:R-:W-:-:S03]  /*1a90*/  DADD R26, -R14, R12 ;  /* 0x000000000e1a7229 */ /* 0x008fc6000000010c */
[----:B------:R-:W2:Y:S04]  /*1aa0*/  LDG.E.64 R12, desc[UR10][R6.64+0x58] ;  /* 0x0000580a060c7981 */ /* 0x000ea8000c1e1b00 */
[----:B------:R-:W2:Y:S01]  /*1ab0*/  LDG.E.64.CONSTANT R14, desc[UR10][R22.64+0x58] ;  /* 0x0000580a160e7981 */ /* 0x000ea2000c1e9b00 */
[----:B------:R-:W-:-:S03]  /*1ac0*/  DSETP.GT.AND P3, PT, R28, RZ, PT ;  /* 0x000000ff1c00722a */ /* 0x000fc60003f64000 */
[----:B------:R4:W-:Y:S01]  /*1ad0*/  STG.E.64 desc[UR10][R6.64+0x30], R28 ;  /* 0x0000301c06007986 */ /* 0x0009e2000c101b0a */
[----:B------:R-:W-:Y:S01]  /*1ae0*/  SEL R5, R5, RZ, !P1 ;  /* 0x000000ff05057207 */ /* 0x000fe20004800000 */
[----:B------:R-:W-:Y:S02]  /*1af0*/  DSETP.GT.AND P1, PT, R8, RZ, PT ;  /* 0x000000ff0800722a */ /* 0x000fe40003f24000 */
[----:B------:R0:W-:Y:S01]  /*1b00*/  STG.E.64 desc[UR10][R6.64+0x38], R8 ;  /* 0x0000380806007986 */ /* 0x0001e2000c101b0a */
[----:B----4-:R-:W-:-:S03]  /*1b10*/  DADD R28, -R20, R18 ;  /* 0x00000000141c7229 */ /* 0x010fc60000000112 */
[----:B------:R-:W3:Y:S04]  /*1b20*/  LDG.E.64 R18, desc[UR10][R6.64+0x60] ;  /* 0x0000600a06127981 */ /* 0x000ee8000c1e1b00 */
[----:B------:R-:W3:Y:S04]  /*1b30*/  LDG.E.64.CONSTANT R20, desc[UR10][R22.64+0x60] ;  /* 0x0000600a16147981 */ /* 0x000ee8000c1e9b00 */
[----:B0-----:R-:W4:Y:S01]  /*1b40*/  LDG.E.64 R8, desc[UR10][R6.64+0x70] ;  /* 0x0000700a06087981 */ /* 0x001f22000c1e1b00 */
[----:B--2---:R-:W-:-:S03]  /*1b50*/  DADD R14, -R14, R12 ;  /* 0x000000000e0e7229 */ /* 0x004fc6000000010c */
[----:B------:R-:W4:Y:S01]  /*1b60*/  LDG.E.64.CONSTANT R12, desc[UR10][R22.64+0x70] ;  /* 0x0000700a160c7981 */ /* 0x000f22000c1e9b00 */
[----:B------:R-:W-:Y:S01]  /*1b70*/  SEL R5, R5, RZ, !P0 ;  /* 0x000000ff05057207 */ /* 0x000fe20004000000 */
[----:B------:R-:W-:Y:S02]  /*1b80*/  DSETP.GT.AND P0, PT, R16, RZ, PT ;  /* 0x000000ff1000722a */ /* 0x000fe40003f04000 */
[----:B------:R0:W-:Y:S01]  /*1b90*/  STG.E.64 desc[UR10][R6.64+0x40], R16 ;  /* 0x0000401006007986 */ /* 0x0001e2000c101b0a */
[----:B------:R-:W-:Y:S01]  /*1ba0*/  SEL R5, R5, RZ, !P2 ;  /* 0x000000ff05057207 */ /* 0x000fe20005000000 */
[----:B------:R-:W-:Y:S02]  /*1bb0*/  DSETP.GT.AND P2, PT, R26, RZ, PT ;  /* 0x000000ff1a00722a */ /* 0x000fe40003f44000 */
[----:B------:R1:W-:Y:S04]  /*1bc0*/  STG.E.64 desc[UR10][R6.64+0x48], R26 ;  /* 0x0000481a06007986 */ /* 0x0003e8000c101b0a */
[----:B0-----:R-:W2:Y:S01]  /*1bd0*/  LDG.E.64 R16, desc[UR10][R6.64+0x78] ;  /* 0x0000780a06107981 */ /* 0x001ea2000c1e1b00 */
[----:B---3--:R-:W-:-:S03]  /*1be0*/  DADD R20, -R20, R18 ;  /* 0x0000000014147229 */ /* 0x008fc60000000112 */
[----:B-1----:R0:W3:Y:S04]  /*1bf0*/  LDG.E.64.CONSTANT R26, desc[UR10][R22.64+0x68] ;  /* 0x0000680a161a7981 */ /* 0x0020e8000c1e9b00 */
[----:B------:R-:W2:Y:S01]  /*1c00*/  LDG.E.64.CONSTANT R18, desc[UR10][R22.64+0x78] ;  /* 0x0000780a16127981 */ /* 0x000ea2000c1e9b00 */
[----:B----4-:R-:W-:-:S03]  /*1c10*/  DADD R8, -R12, R8 ;  /* 0x000000000c087229 */ /* 0x010fc60000000108 */
[----:B------:R-:W3:Y:S01]  /*1c20*/  LDG.E.64 R12, desc[UR10][R6.64+0x68] ;  /* 0x0000680a060c7981 */ /* 0x000ee2000c1e1b00 */
[----:B------:R-:W-:-:S04]  /*1c30*/  SEL R5, R5, RZ, !P6 ;  /* 0x000000ff05057207 */ /* 0x000fc80007000000 */
[----:B------:R-:W-:-:S04]  /*1c40*/  SEL R5, R5, RZ, !P5 ;  /* 0x000000ff05057207 */ /* 0x000fc80006800000 */
[----:B------:R-:W-:-:S04]  /*1c50*/  SEL R5, R5, RZ, !P4 ;  /* 0x000000ff05057207 */ /* 0x000fc80006000000 */
[----:B------:R-:W-:-:S04]  /*1c60*/  SEL R5, R5, RZ, !P3 ;  /* 0x000000ff05057207 */ /* 0x000fc80005800000 */
[----:B------:R-:W-:Y:S01]  /*1c70*/  SEL R5, R5, RZ, !P1 ;  /* 0x000000ff05057207 */ /* 0x000fe20004800000 */
[----:B------:R-:W-:-:S03]  /*1c80*/  DSETP.GT.AND P6, PT, R28, RZ, PT ;  /* 0x000000ff1c00722a */ /* 0x000fc60003fc4000 */
[----:B------:R-:W-:Y:S01]  /*1c90*/  SEL R5, R5, RZ, !P0 ;  /* 0x000000ff05057207 */ /* 0x000fe20004000000 */
[----:B--2---:R-:W-:-:S03]  /*1ca0*/  DADD R16, -R18, R16 ;  /* 0x0000000012107229 */ /* 0x004fc60000000110 */
[----:B------:R-:W-:Y:S01]  /*1cb0*/  SEL R5, R5, RZ, !P2 ;  /* 0x000000ff05057207 */ /* 0x000fe20005000000 */
[----:B------:R-:W-:-:S03]  /*1cc0*/  DSETP.GT.AND P3, PT, R14, RZ, PT ;  /* 0x000000ff0e00722a */ /* 0x000fc60003f64000 */
[----:B------:R-:W-:Y:S01]  /*1cd0*/  SEL R5, R5, RZ, !P6 ;  /* 0x000000ff05057207 */ /* 0x000fe20007000000 */
[----:B------:R-:W-:Y:S02]  /*1ce0*/  DSETP.MAX.AND P5, P4, R8, R16, PT ;  /* 0x000000100800722a */ /* 0x000fe40003caf000 */
[----:B------:R-:W-:Y:S01]  /*1cf0*/  DSETP.GT.AND P1, PT, R20, RZ, PT ;  /* 0x000000ff1400722a */ /* 0x000fe20003f24000 */
[----:B------:R-:W-:Y:S01]  /*1d00*/  SEL R5, R5, RZ, !P3 ;  /* 0x000000ff05057207 */ /* 0x000fe20005800000 */
[----:B------:R-:W-:Y:S02]  /*1d10*/  IMAD.MOV.U32 R19, RZ, RZ, R9 ;  /* 0x000000ffff137224 */ /* 0x000fe400078e0009 */
[----:B0-----:R-:W-:Y:S01]  /*1d20*/  IMAD.MOV.U32 R22, RZ, RZ, R17 ;  /* 0x000000ffff167224 */ /* 0x001fe200078e0011 */
[----:B------:R-:W-:Y:S01]  /*1d30*/  STG.E.64 desc[UR10][R6.64+0x50], R28 ;  /* 0x0000501c06007986 */ /* 0x000fe2000c101b0a */
[----:B------:R-:W-:Y:S01]  /*1d40*/  SEL R5, R5, RZ, !P1 ;  /* 0x000000ff05057207 */ /* 0x000fe20004800000 */
[----:B------:R-:W-:-:S02]  /*1d50*/  VIADD R25, R25, 0x10 ;  /* 0x0000001019197836 */ /* 0x000fc40000000000 */
[----:B------:R-:W-:Y:S01]  /*1d60*/  STG.E.64 desc[UR10][R6.64+0x60], R20 ;  /* 0x0000601406007986 */ /* 0x000fe2000c101b0a */
[----:B------:R-:W-:Y:S01]  /*1d70*/  IMAD.MOV.U32 R18, RZ, RZ, R8 ;  /* 0x000000ffff127224 */ /* 0x000fe200078e0008 */
[----:B------:R-:W-:Y:S02]  /*1d80*/  FSEL R19, R19, R22, P5 ;  /* 0x0000001613137208 */ /* 0x000fe40002800000 */
[----:B------:R-:W-:Y:S01]  /*1d90*/  STG.E.64 desc[UR10][R6.64+0x70], R8 ;  /* 0x0000700806007986 */ /* 0x000fe2000c101b0a */
[----:B------:R-:W-:-:S03]  /*1da0*/  @P4 LOP3.LUT R19, R22, 0x80000, RZ, 0xfc, !PT ;  /* 0x0008000016134812 */ /* 0x000fc600078efcff */
[----:B------:R-:W-:Y:S04]  /*1db0*/  STG.E.64 desc[UR10][R6.64+0x78], R16 ;  /* 0x0000781006007986 */ /* 0x000fe8000c101b0a */
[----:B------:R0:W-:Y:S02]  /*1dc0*/  STG.E.64 desc[UR10][R6.64+0x58], R14 ;  /* 0x0000580e06007986 */ /* 0x0001e4000c101b0a */
[----:B0-----:R-:W-:-:S05]  /*1dd0*/  IMAD.MOV.U32 R15, RZ, RZ, R16 ;  /* 0x000000ffff0f7224 */ /* 0x001fca00078e0010 */
[----:B------:R-:W-:Y:S01]  /*1de0*/  SEL R14, R18, R15, P5 ;  /* 0x0000000f120e7207 */ /* 0x000fe20002800000 */
[----:B------:R-:W-:-:S06]  /*1df0*/  IMAD.MOV.U32 R15, RZ, RZ, R19 ;  /* 0x000000ffff0f7224 */ /* 0x000fcc00078e0013 */
[----:B------:R-:W-:Y:S02]  /*1e00*/  DSETP.GT.AND P2, PT, R14, RZ, PT ;  /* 0x000000ff0e00722a */ /* 0x000fe40003f44000 */
[----:B---3--:R-:W-:Y:S01]  /*1e10*/  DADD R12, -R26, R12 ;  /* 0x000000001a0c7229 */ /* 0x008fe2000000010c */
[----:B------:R-:W-:-:S07]  /*1e20*/  LOP3.LUT R27, R24, 0x7ffffff0, RZ, 0xc0, !PT ;  /* 0x7ffffff0181b7812 */ /* 0x000fce00078ec0ff */
[----:B------:R-:W-:Y:S01]  /*1e30*/  DSETP.GT.AND P0, PT, R12, RZ, PT ;  /* 0x000000ff0c00722a */ /* 0x000fe20003f04000 */
[----:B------:R3:W-:Y:S05]  /*1e40*/  STG.E.64 desc[UR10][R6.64+0x68], R12 ;  /* 0x0000680c06007986 */ /* 0x0007ea000c101b0a */
[----:B------:R-:W-:Y:S02]  /*1e50*/  SEL R5, R5, RZ, !P0 ;  /* 0x000000ff05057207 */ /* 0x000fe40004000000 */
[----:B------:R-:W-:Y:S02]  /*1e60*/  ISETP.NE.AND P0, PT, R25, R27, PT ;  /* 0x0000001b1900720c */ /* 0x000fe40003f05270 */
[----:B------:R-:W-:-:S11]  /*1e70*/  SEL R5, R5, RZ, !P2 ;  /* 0x000000ff05057207 */ /* 0x000fd60005000000 */
[----:B---3--:R-:W-:Y:S05]  /*1e80*/  @P0 BRA `(.L_x_31) ;  /* 0xfffffff800480947 */ /* 0x008fea000383ffff */
.L_x_30:
[----:B012---:R-:W-:-:S13]  /*1e90*/  LOP3.LUT P0, R6, R24, 0xf, RZ, 0xc0, !PT ;  /* 0x0000000f18067812 */ /* 0x007fda000780c0ff */
[----:B------:R-:W-:Y:S05]  /*1ea0*/  @!P0 BRA `(.L_x_17) ;  /* 0x0000000400d88947 */ /* 0x000fea0003800000 */
[----:B------:R-:W-:Y:S02]  /*1eb0*/  ISETP.GE.U32.AND P1, PT, R6, 0x8, PT ;  /* 0x000000080600780c */ /* 0x000fe40003f26070 */
[----:B------:R-:W-:-:S04]  /*1ec0*/  LOP3.LUT R25, R24, 0x7, RZ, 0xc0, !PT ;  /* 0x0000000718197812 */ /* 0x000fc800078ec0ff */
[----:B------:R-:W-:-:S07]  /*1ed0*/  ISETP.NE.AND P0, PT, R25, RZ, PT ;  /* 0x000000ff1900720c */ /* 0x000fce0003f05270 */
[----:B------:R-:W-:Y:S06]  /*1ee0*/  @!P1 BRA `(.L_x_32) ;  /* 0x0000000000ec9947 */ /* 0x000fec0003800000 */
[----:B------:R-:W0:Y:S01]  /*1ef0*/  LDC.64 R8, c[0x0][0x390] ;  /* 0x0000e400ff087b82 */ /* 0x000e220000000a00 */
[----:B------:R-:W-:-:S05]  /*1f00*/  IMAD.WIDE.U32 R6, R27, 0x8, R10 ;  /* 0x000000081b067825 */ /* 0x000fca00078e000a */
[----:B------:R-:W2:Y:S04]  /*1f10*/  LDG.E.64 R18, desc[UR10][R6.64] ;  /* 0x0000000a06127981 */ /* 0x000ea8000c1e1b00 */
[----:B------:R-:W3:Y:S04]  /*1f20*/  LDG.E.64 R28, desc[UR10][R6.64+0x8] ;  /* 0x0000080a061c7981 */ /* 0x000ee8000c1e1b00 */
[----:B------:R-:W4:Y:S01]  /*1f30*/  LDG.E.64 R22, desc[UR10][R6.64+0x10] ;  /* 0x0000100a06167981 */ /* 0x000f22000c1e1b00 */
[----:B0-----:R-:W-:-:S05]  /*1f40*/  IMAD.WIDE.U32 R8, R27, 0x8, R8 ;  /* 0x000000081b087825 */ /* 0x001fca00078e0008 */
[----:B------:R-:W2:Y:S04]  /*1f50*/  LDG.E.64.CONSTANT R14, desc[UR10][R8.64] ;  /* 0x0000000a080e7981 */ /* 0x000ea8000c1e9b00 */
[----:B------:R-:W3:Y:S04]  /*1f60*/  LDG.E.64.CONSTANT R12, desc[UR10][R8.64+0x8] ;  /* 0x0000080a080c7981 */ /* 0x000ee8000c1e9b00 */
[----:B------:R-:W4:Y:S04]  /*1f70*/  LDG.E.64.CONSTANT R16, desc[UR10][R8.64+0x10] ;  /* 0x0000100a08107981 */ /* 0x000f28000c1e9b00 */
[----:B------:R-:W5:Y:S01]  /*1f80*/  LDG.E.64.CONSTANT R20, desc[UR10][R8.64+0x20] ;  /* 0x0000200a08147981 */ /* 0x000f62000c1e9b00 */
[----:B--2---:R-:W-:-:S03]  /*1f90*/  DADD R18, -R14, R18 ;  /* 0x000000000e127229 */ /* 0x004fc60000000112 */
[----:B------:R-:W2:Y:S01]  /*1fa0*/  LDG.E.64.CONSTANT R14, desc[UR10][R8.64+0x18] ;  /* 0x0000180a080e7981 */ /* 0x000ea2000c1e9b00 */
[----:B---3--:R-:W-:-:S03]  /*1fb0*/  DADD R28, -R12, R28 ;  /* 0x000000000c1c7229 */ /* 0x008fc6000000011c */
[----:B------:R-:W2:Y:S01]  /*1fc0*/  LDG.E.64 R12, desc[UR10][R6.64+0x18] ;  /* 0x0000180a060c7981 */ /* 0x000ea2000c1e1b00 */
[----:B------:R-:W-:-:S03]  /*1fd0*/  DSETP.GT.AND P6, PT, R18, RZ, PT ;  /* 0x000000ff1200722a */ /* 0x000fc60003fc4000 */
[----:B------:R0:W-:Y:S01]  /*1fe0*/  STG.E.64 desc[UR10][R6.64], R18 ;  /* 0x0000001206007986 */ /* 0x0001e2000c101b0a */
[----:B----4-:R-:W-:-:S03]  /*1ff0*/  DADD R22, -R16, R22 ;  /* 0x0000000010167229 */ /* 0x010fc60000000116 */
[----:B------:R-:W3:Y:S04]  /*2000*/  LDG.E.64.CONSTANT R16, desc[UR10][R8.64+0x30] ;  /* 0x0000300a08107981 */ /* 0x000ee8000c1e9b00 */
[----:B0-----:R-:W5:Y:S01]  /*2010*/  LDG.E.64 R18, desc[UR10][R6.64+0x20] ;  /* 0x0000200a06127981 */ /* 0x001f62000c1e1b00 */
[----:B--2---:R-:W-:-:S03]  /*2020*/  DADD R12, -R14, R12 ;  /* 0x000000000e0c7229 */ /* 0x004fc6000000010c */
[----:B------:R-:W3:Y:S01]  /*2030*/  LDG.E.64 R14, desc[UR10][R6.64+0x30] ;  /* 0x0000300a060e7981 */ /* 0x000ee2000c1e1b00 */
[----:B------:R-:W-:-:S03]  /*2040*/  DSETP.GT.AND P2, PT, R22, RZ, PT ;  /* 0x000000ff1600722a */ /* 0x000fc60003f44000 */
[----:B------:R0:W-:Y:S01]  /*2050*/  STG.E.64 desc[UR10][R6.64+0x10], R22 ;  /* 0x0000101606007986 */ /* 0x0001e2000c101b0a */
[----:B-----5:R-:W-:-:S03]  /*2060*/  DADD R18, -R20, R18 ;  /* 0x0000000014127229 */ /* 0x020fc60000000112 */
[----:B------:R-:W2:Y:S04]  /*2070*/  LDG.E.64 R20, desc[UR10][R6.64+0x38] ;  /* 0x0000380a06147981 */ /* 0x000ea8000c1e1b00 */
[----:B0-----:R-:W2:Y:S01]  /*2080*/  LDG.E.64.CONSTANT R22, desc[UR10][R8.64+0x38] ;  /* 0x0000380a08167981 */ /* 0x001ea2000c1e9b00 */
[----:B------:R-:W-:-:S03]  /*2090*/  DSETP.GT.AND P1, PT, R28, RZ, PT ;  /* 0x000000ff1c00722a */ /* 0x000fc60003f24000 */
[----:B------:R0:W-:Y:S04]  /*20a0*/  STG.E.64 desc[UR10][R6.64+0x8], R28 ;  /* 0x0000081c06007986 */ /* 0x0001e8000c101b0a */
[----:B0-----:R0:W4:Y:S01]  /*20b0*/  LDG.E.64.CONSTANT R28, desc[UR10][R8.64+0x28] ;  /* 0x0000280a081c7981 */ /* 0x001122000c1e9b00 */
[----:B---3--:R-:W-:-:S03]  /*20c0*/  DADD R14, -R16, R14 ;  /* 0x00000000100e7229 */ /* 0x008fc6000000010e */
[----:B------:R-:W4:Y:S01]  /*20d0*/  LDG.E.64 R16, desc[UR10][R6.64+0x28] ;  /* 0x0000280a06107981 */ /* 0x000f22000c1e1b00 */
[----:B------:R-:W-:Y:S01]  /*20e0*/  DSETP.GT.AND P3, PT, R12, RZ, PT ;  /* 0x000000ff0c00722a */ /* 0x000fe20003f64000 */
[----:B------:R-:W-:Y:S02]  /*20f0*/  SEL R5, R5, RZ, !P6 ;  /* 0x000000ff05057207 */ /* 0x000fe40007000000 */
[----:B------:R1:W-:Y:S01]  /*2100*/  STG.E.64 desc[UR10][R6.64+0x18], R12 ;  /* 0x0000180c06007986 */ /* 0x0003e2000c101b0a */
[----:B--2---:R-:W-:Y:S02]  /*2110*/  DADD R20, -R22, R20 ;  /* 0x0000000016147229 */ /* 0x004fe40000000114 */
[----:B0-----:R-:W-:-:S06]  /*2120*/  IMAD.MOV.U32 R9, RZ, RZ, R15 ;  /* 0x000000ffff097224 */ /* 0x001fcc00078e000f */
[----:B------:R-:W-:Y:S02]  /*2130*/  DSETP.MAX.AND P4, P5, R14, R20, PT ;  /* 0x000000140e00722a */ /* 0x000fe40003d8f000 */
[----:B-1----:R-:W-:Y:S01]  /*2140*/  IMAD.MOV.U32 R12, RZ, RZ, R21 ;  /* 0x000000ffff0c7224 */ /* 0x002fe200078e0015 */
[----:B------:R0:W-:Y:S01]  /*2150*/  STG.E.64 desc[UR10][R6.64+0x20], R18 ;  /* 0x0000201206007986 */ /* 0x0001e2000c101b0a */
[----:B------:R-:W-:Y:S01]  /*2160*/  SEL R5, R5, RZ, !P1 ;  /* 0x000000ff05057207 */ /* 0x000fe20004800000 */
[----:B------:R-:W-:Y:S02]  /*2170*/  IMAD.MOV.U32 R8, RZ, RZ, R14 ;  /* 0x000000ffff087224 */ /* 0x000fe400078e000e */
[----:B------:R0:W-:Y:S01]  /*2180*/  STG.E.64 desc[UR10][R6.64+0x30], R14 ;  /* 0x0000300e06007986 */ /* 0x0001e2000c101b0a */
[----:B------:R-:W-:Y:S01]  /*2190*/  FSEL R13, R9, R12, P4 ;  /* 0x0000000c090d7208 */ /* 0x000fe20002000000 */
[----:B------:R-:W-:Y:S02]  /*21a0*/  IMAD.MOV.U32 R9, RZ, RZ, R20 ;  /* 0x000000ffff097224 */ /* 0x000fe400078e0014 */
[----:B------:R0:W-:Y:S01]  /*21b0*/  STG.E.64 desc[UR10][R6.64+0x38], R20 ;  /* 0x0000381406007986 */ /* 0x0001e2000c101b0a */
[----:B------:R-:W-:-:S02]  /*21c0*/  SEL R5, R5, RZ, !P2 ;  /* 0x000000ff05057207 */ /* 0x000fc40005000000 */
[----:B------:R-:W-:Y:S01]  /*21d0*/  @P5 LOP3.LUT R13, R12, 0x80000, RZ, 0xfc, !PT ;  /* 0x000800000c0d5812 */ /* 0x000fe200078efcff */
[----:B------:R-:W-:Y:S01]  /*21e0*/  DSETP.GT.AND P6, PT, R18, RZ, PT ;  /* 0x000000ff1200722a */ /* 0x000fe20003fc4000 */
[----:B------:R-:W-:Y:S02]  /*21f0*/  SEL R8, R8, R9, P4 ;  /* 0x0000000908087207 */ /* 0x000fe40002000000 */
[----:B------:R-:W-:Y:S01]  /*2200*/  SEL R5, R5, RZ, !P3 ;  /* 0x000000ff05057207 */ /* 0x000fe20005800000 */
[----:B------:R-:W-:-:S03]  /*2210*/  IMAD.MOV.U32 R9, RZ, RZ, R13 ;  /* 0x000000ffff097224 */ /* 0x000fc600078e000d */
[----:B------:R-:W-:-:S03]  /*2220*/  SEL R5, R5, RZ, !P6 ;  /* 0x000000ff05057207 */ /* 0x000fc60007000000 */
[----:B------:R-:W-:Y:S01]  /*2230*/  DSETP.GT.AND P2, PT, R8, RZ, PT ;  /* 0x000000ff0800722a */ /* 0x000fe20003f44000 */
[----:B------:R-:W-:Y:S01]  /*2240*/  VIADD R27, R27, 0x8 ;  /* 0x000000081b1b7836 */ /* 0x000fe20000000000 */
[----:B----4-:R-:W-:-:S07]  /*2250*/  DADD R16, -R28, R16 ;  /* 0x000000001c107229 */ /* 0x010fce0000000110 */
[----:B------:R0:W-:Y:S01]  /*2260*/  STG.E.64 desc[UR10][R6.64+0x28], R16 ;  /* 0x0000281006007986 */ /* 0x0001e2000c101b0a */
[----:B------:R-:W-:-:S06]  /*2270*/  DSETP.GT.AND P1, PT, R16, RZ, PT ;  /* 0x000000ff1000722a */ /* 0x000fcc0003f24000 */
[----:B------:R-:W-:-:S04]  /*2280*/  SEL R5, R5, RZ, !P1 ;  /* 0x000000ff05057207 */ /* 0x000fc80004800000 */
[----:B------:R-:W-:-:S07]  /*2290*/  SEL R5, R5, RZ, !P2 ;  /* 0x000000ff05057207 */ /* 0x000fce0005000000 */
.L_x_32:
[----:B------:R-:W-:Y:S05]  /*22a0*/  @!P0 BRA `(.L_x_17) ;  /* 0x0000000000d88947 */ /* 0x000fea0003800000 */
[----:B------:R-:W-:Y:S02]  /*22b0*/  ISETP.GE.U32.AND P0, PT, R25, 0x4, PT ;  /* 0x000000041900780c */ /* 0x000fe40003f06070 */
[----:B------:R-:W-:-:S04]  /*22c0*/  LOP3.LUT R24, R24, 0x3, RZ, 0xc0, !PT ;  /* 0x0000000318187812 */ /* 0x000fc800078ec0ff */
[----:B------:R-:W-:-:S07]  /*22d0*/  ISETP.NE.AND P2, PT, R24, RZ, PT ;  /* 0x000000ff1800720c */ /* 0x000fce0003f45270 */
[----:B------:R-:W-:Y:S06]  /*22e0*/  @!P0 BRA `(.L_x_33) ;  /* 0x00000000008c8947 */ /* 0x000fec0003800000 */
[----:B------:R-:W1:Y:S01]  /*22f0*/  LDC.64 R12, c[0x0][0x390] ;  /* 0x0000e400ff0c7b82 */ /* 0x000e620000000a00 */
[----:B0-----:R-:W-:-:S05]  /*2300*/  IMAD.WIDE.U32 R6, R27, 0x8, R10 ;  /* 0x000000081b067825 */ /* 0x001fca00078e000a */
[----:B------:R-:W2:Y:S04]  /*2310*/  LDG.E.64 R16, desc[UR10][R6.64+0x10] ;  /* 0x0000100a06107981 */ /* 0x000ea8000c1e1b00 */
[----:B------:R-:W3:Y:S04]  /*2320*/  LDG.E.64 R8, desc[UR10][R6.64+0x18] ;  /* 0x0000180a06087981 */ /* 0x000ee8000c1e1b00 */
[----:B------:R-:W4:Y:S04]  /*2330*/  LDG.E.64 R22, desc[UR10][R6.64] ;  /* 0x0000000a06167981 */ /* 0x000f28000c1e1b00 */
[----:B------:R-:W5:Y:S01]  /*2340*/  LDG.E.64 R28, desc[UR10][R6.64+0x8] ;  /* 0x0000080a061c7981 */ /* 0x000f62000c1e1b00 */
[----:B-1----:R-:W-:-:S05]  /*2350*/  IMAD.WIDE.U32 R12, R27, 0x8, R12 ;  /* 0x000000081b0c7825 */ /* 0x002fca00078e000c */
[----:B------:R-:W2:Y:S04]  /*2360*/  LDG.E.64.CONSTANT R18, desc[UR10][R12.64+0x10] ;  /* 0x0000100a0c127981 */ /* 0x000ea8000c1e9b00 */
[----:B------:R-:W3:Y:S04]  /*2370*/  LDG.E.64.CONSTANT R14, desc[UR10][R12.64+0x18] ;  /* 0x0000180a0c0e7981 */ /* 0x000ee8000c1e9b00 */
[----:B------:R-:W4:Y:S01]  /*2380*/  LDG.E.64.CONSTANT R20, desc[UR10][R12.64] ;  /* 0x0000000a0c147981 */ /* 0x000f22000c1e9b00 */
[----:B--2---:R-:W-:-:S03]  /*2390*/  DADD R16, -R18, R16 ;  /* 0x0000000012107229 */ /* 0x004fc60000000110 */
[----:B------:R0:W5:Y:S01]  /*23a0*/  LDG.E.64.CONSTANT R18, desc[UR10][R12.64+0x8] ;  /* 0x0000080a0c127981 */ /* 0x000162000c1e9b00 */
[----:B---3--:R-:W-:Y:S02]  /*23b0*/  DADD R8, -R14, R8 ;  /* 0x000000000e087229 */ /* 0x008fe40000000108 */
[----:B----4-:R-:W-:-:S06]  /*23c0*/  DADD R20, -R20, R22 ;  /* 0x0000000014147229 */ /* 0x010fcc0000000116 */
[----:B------:R-:W-:Y:S01]  /*23d0*/  DSETP.MAX.AND P1, P3, R16, R8, PT ;  /* 0x000000081000722a */ /* 0x000fe20003b2f000 */
[----:B------:R-:W-:Y:S02]  /*23e0*/  IMAD.MOV.U32 R15, RZ, RZ, R17 ;  /* 0x000000ffff0f7224 */ /* 0x000fe400078e0011 */
[----:B------:R-:W-:Y:S01]  /*23f0*/  IMAD.MOV.U32 R22, RZ, RZ, R9 ;  /* 0x000000ffff167224 */ /* 0x000fe200078e0009 */
[----:B------:R1:W-:Y:S01]  /*2400*/  STG.E.64 desc[UR10][R6.64], R20 ;  /* 0x0000001406007986 */ /* 0x0003e2000c101b0a */
[----:B------:R-:W-:-:S03]  /*2410*/  IMAD.MOV.U32 R14, RZ, RZ, R16 ;  /* 0x000000ffff0e7224 */ /* 0x000fc600078e0010 */
[----:B------:R1:W-:Y:S01]  /*2420*/  STG.E.64 desc[UR10][R6.64+0x10], R16 ;  /* 0x0000101006007986 */ /* 0x0003e2000c101b0a */
[----:B------:R-:W-:Y:S01]  /*2430*/  FSEL R15, R15, R22, P1 ;  /* 0x000000160f0f7208 */ /* 0x000fe20000800000 */
[----:B0-----:R-:W-:Y:S02]  /*2440*/  IMAD.MOV.U32 R13, RZ, RZ, R8 ;  /* 0x000000ffff0d7224 */ /* 0x001fe400078e0008 */
[----:B------:R1:W-:Y:S02]  /*2450*/  STG.E.64 desc[UR10][R6.64+0x18], R8 ;  /* 0x0000180806007986 */ /* 0x0003e4000c101b0a */
[----:B------:R-:W-:Y:S01]  /*2460*/  @P3 LOP3.LUT R15, R22, 0x80000, RZ, 0xfc, !PT ;  /* 0x00080000160f3812 */ /* 0x000fe200078efcff */
[----:B------:R-:W-:Y:S01]  /*2470*/  DSETP.GT.AND P0, PT, R20, RZ, PT ;  /* 0x000000ff1400722a */ /* 0x000fe20003f04000 */
[----:B------:R-:W-:-:S03]  /*2480*/  SEL R12, R14, R13, P1 ;  /* 0x0000000d0e0c7207 */ /* 0x000fc60000800000 */
[----:B------:R-:W-:Y:S02]  /*2490*/  IMAD.MOV.U32 R13, RZ, RZ, R15 ;  /* 0x000000ffff0d7224 */ /* 0x000fe400078e000f */
[----:B------:R-:W-:-:S04]  /*24a0*/  SEL R5, R5, RZ, !P0 ;  /* 0x000000ff05057207 */ /* 0x000fc80004000000 */
[----:B------:R-:W-:Y:S01]  /*24b0*/  DSETP.GT.AND P0, PT, R12, RZ, PT ;  /* 0x000000ff0c00722a */ /* 0x000fe20003f04000 */
[----:B------:R-:W-:Y:S01]  /*24c0*/  VIADD R27, R27, 0x4 ;  /* 0x000000041b1b7836 */ /* 0x000fe20000000000 */
[----:B-----5:R-:W-:-:S07]  /*24d0*/  DADD R18, -R18, R28 ;  /* 0x0000000012127229 */ /* 0x020fce000000011c */
[----:B------:R1:W-:Y:S01]  /*24e0*/  STG.E.64 desc[UR10][R6.64+0x8], R18 ;  /* 0x0000081206007986 */ /* 0x0003e2000c101b0a */
[----:B------:R-:W-:-:S06]  /*24f0*/  DSETP.GT.AND P1, PT, R18, RZ, PT ;  /* 0x000000ff1200722a */ /* 0x000fcc0003f24000 */
[----:B------:R-:W-:-:S04]  /*2500*/  SEL R5, R5, RZ, !P1 ;  /* 0x000000ff05057207 */ /* 0x000fc80004800000 */
[----:B------:R-:W-:-:S07]  /*2510*/  SEL R5, R5, RZ, !P0 ;  /* 0x000000ff05057207 */ /* 0x000fce0004000000 */
.L_x_33:
[----:B------:R-:W-:Y:S05]  /*2520*/  @!P2 BRA `(.L_x_17) ;  /* 0x000000000038a947 */ /* 0x000fea0003800000 */
[----:B01----:R-:W0:Y:S01]  /*2530*/  LDC.64 R6, c[0x0][0x390] ;  /* 0x0000e400ff067b82 */ /* 0x003e220000000a00 */
[----:B------:R-:W-:-:S05]  /*2540*/  UMOV UR4, URZ ;  /* 0x000000ff00047c82 */ /* 0x000fca0008000000 */
.L_x_34:
[----:B0-----:R-:W-:-:S04]  /*2550*/  IMAD.WIDE.U32 R8, R27, 0x8, R6 ;  /* 0x000000081b087825 */ /* 0x001fc800078e0006 */
[C---:B---3--:R-:W-:Y:S02]  /*2560*/  IMAD.WIDE.U32 R12, R27.reuse, 0x8, R10 ;  /* 0x000000081b0c7825 */ /* 0x048fe400078e000a */
[----:B------:R-:W2:Y:S04]  /*2570*/  LDG.E.64.CONSTANT R8, desc[UR10][R8.64] ;  /* 0x0000000a08087981 */ /* 0x000ea8000c1e9b00 */
[----:B------:R-:W2:Y:S01]  /*2580*/  LDG.E.64 R14, desc[UR10][R12.64] ;  /* 0x0000000a0c0e7981 */ /* 0x000ea2000c1e1b00 */
[----:B------:R-:W-:Y:S01]  /*2590*/  UIADD3 UR4, UPT, UPT, UR4, 0x1, URZ ;  /* 0x0000000104047890 */ /* 0x000fe2000fffe0ff */
[----:B------:R-:W-:-:S05]  /*25a0*/  VIADD R27, R27, 0x1 ;  /* 0x000000011b1b7836 */ /* 0x000fca0000000000 */
[----:B------:R-:W-:Y:S01]  /*25b0*/  ISETP.NE.AND P1, PT, R24, UR4, PT ;  /* 0x0000000418007c0c */ /* 0x000fe2000bf25270 */
[----:B--2---:R-:W-:-:S07]  /*25c0*/  DADD R14, -R8, R14 ;  /* 0x00000000080e7229 */ /* 0x004fce000000010e */
[----:B------:R3:W-:Y:S01]  /*25d0*/  STG.E.64 desc[UR10][R12.64], R14 ;  /* 0x0000000e0c007986 */ /* 0x0007e2000c101b0a */
[----:B------:R-:W-:-:S06]  /*25e0*/  DSETP.GT.AND P0, PT, R14, RZ, PT ;  /* 0x000000ff0e00722a */ /* 0x000fcc0003f04000 */
[----:B------:R-:W-:Y:S01]  /*25f0*/  SEL R5, R5, RZ, !P0 ;  /* 0x000000ff05057207 */ /* 0x000fe20004000000 */
[----:B------:R-:W-:Y:S07]  /*2600*/  @P1 BRA `(.L_x_34) ;  /* 0xfffffffc00d01947 */ /* 0x000fee000383ffff */
.L_x_17:
[----:B------:R-:W1:Y:S01]  /*2610*/  LDCU.64 UR4, c[0x0][0x3b0] ;  /* 0x00007600ff0477ac */ /* 0x000e620008000a00 */
[----:B------:R-:W-:Y:S01]  /*2620*/  BSSY.RECONVERGENT B0, `(.L_x_35) ;  /* 0x000009e000007945 */ /* 0x000fe20003800200 */
[----:B0-23--:R-:W-:Y:S02]  /*2630*/  CS2R R14, SRZ ;  /* 0x00000000000e7805 */ /* 0x00dfe4000001ff00 */
[----:B-1----:R-:W-:-:S04]  /*2640*/  IADD3 R6, P0, PT, R3, UR4, RZ ;  /* 0x0000000403067c10 */ /* 0x002fc8000ff1e0ff */
[----:B------:R-:W-:Y:S02]  /*2650*/  LEA.HI.X.SX32 R7, R3, UR5, 0x1, P0 ;  /* 0x0000000503077c11 */ /* 0x000fe400080f0eff */
[----:B------:R-:W-:-:S03]  /*2660*/  LOP3.LUT P0, RZ, R5, 0xff, RZ, 0xc0, !PT ;  /* 0x000000ff05ff7812 */ /* 0x000fc6000780c0ff */
[----:B------:R0:W-:Y:S01]  /*2670*/  STG.E.U8 desc[UR10][R6.64], R5 ;  /* 0x0000000506007986 */ /* 0x0001e2000c10110a */
[----:B------:R-:W-:-:S13]  /*2680*/  ISETP.LT.OR P0, PT, R0, 0x1, !P0 ;  /* 0x000000010000780c */ /* 0x000fda0004701670 */
[----:B0-----:R-:W-:Y:S05]  /*2690*/  @P0 BRA `(.L_x_36) ;  /* 0x0000000800580947 */ /* 0x001fea0003800000 */
[----:B------:R-:W-:Y:S01]  /*26a0*/  VIADD R0, R0, 0xffffffff ;  /* 0xffffffff00007836 */ /* 0x000fe20000000000 */
[----:B------:R-:W-:Y:S01]  /*26b0*/  PRMT R6, RZ, 0x7610, R6 ;  /* 0x00007610ff067816 */ /* 0x000fe20000000006 */
[----:B------:R-:W-:Y:S01]  /*26c0*/  IMAD.MOV.U32 R7, RZ, RZ, RZ ;  /* 0x000000ffff077224 */ /* 0x000fe200078e00ff */
[----:B------:R-:W-:Y:S02]  /*26d0*/  PRMT R22, RZ, 0x7610, R22 ;  /* 0x00007610ff167816 */ /* 0x000fe40000000016 */
[----:B------:R-:W-:Y:S01]  /*26e0*/  CS2R R14, SRZ ;  /* 0x00000000000e7805 */ /* 0x000fe2000001ff00 */
[----:B------:R-:W0:Y:S01]  /*26f0*/  LDCU.U16 UR4, c[0x0][0x398] ;  /* 0x00007300ff0477ac */ /* 0x000e220008000400 */
[----:B------:R-:W-:-:S05]  /*2700*/  NOP ;  /* 0x0000000000007918 */ /* 0x000fca0000000000 */
.L_x_41:
[----:B-1----:R-:W-:Y:S01]  /*2710*/  IADD3 R8, P0, PT, R7, R2, RZ ;  /* 0x0000000207087210 */ /* 0x002fe20007f1e0ff */
[----:B------:R-:W1:Y:S04]  /*2720*/  LDC R24, c[0x0][0x398] ;  /* 0x0000e600ff187b82 */ /* 0x000e680000000800 */
[----:B------:R-:W-:-:S05]  /*2730*/  IMAD.X R9, RZ, RZ, R4, P0 ;  /* 0x000000ffff097224 */ /* 0x000fca00000e0604 */
[----:B------:R-:W2:Y:S01]  /*2740*/  LDG.E.S8 R8, desc[UR10][R8.64] ;  /* 0x0000000a08087981 */ /* 0x000ea2000c1e1300 */
[----:B------:R-:W-:Y:S02]  /*2750*/  IMAD.IADD R5, R0, 0x1, -R7 ;  /* 0x0000000100057824 */ /* 0x000fe400078e0a07 */
[----:B------:R-:W-:-:S03]  /*2760*/  VIADD R10, R7, 0xffffffff ;  /* 0xffffffff070a7836 */ /* 0x000fc60000000000 */
[----:B------:R-:W-:Y:S01]  /*2770*/  ISETP.GE.U32.AND P0, PT, R5, 0x7, PT ;  /* 0x000000070500780c */ /* 0x000fe20003f06070 */
[----:B------:R-:W-:Y:S02]  /*2780*/  IMAD R10, R10, R7, RZ ;  /* 0x000000070a0a7224 */ /* 0x000fe400078e02ff */
[----:B------:R-:W-:-:S03]  /*2790*/  IMAD.MOV.U32 R5, RZ, RZ, R7 ;  /* 0x000000ffff057224 */ /* 0x000fc600078e0007 */
[----:B------:R-:W-:Y:S01]  /*27a0*/  LEA.HI R25, R10, R10, RZ, 0x1 ;  /* 0x0000000a0a197211 */ /* 0x000fe200078f08ff */
[----:B-1----:R-:W-:-:S03]  /*27b0*/  IMAD.IADD R26, R24, 0x1, -R7 ;  /* 0x00000001181a7824 */ /* 0x002fc600078e0a07 */
[----:B------:R-:W-:Y:S02]  /*27c0*/  SHF.R.S32.HI R25, RZ, 0x1, R25 ;  /* 0x00000001ff197819 */ /* 0x000fe40000011419 */
[----:B------:R-:W-:Y:S01]  /*27d0*/  LOP3.LUT P1, RZ, R26, 0x7, RZ, 0xc0, !PT ;  /* 0x000000071aff7812 */ /* 0x000fe2000782c0ff */
[----:B--2---:R-:W1:Y:S01]  /*27e0*/  I2F.F64.S16 R8, R8 ;  /* 0x0000000800087312 */ /* 0x004e620000101c00 */
[----:B------:R-:W-:Y:S11]  /*27f0*/  @!P0 BRA `(.L_x_37) ;  /* 0x0000000000d48947 */ /* 0x000ff60003800000 */
[----:B------:R-:W-:Y:S01]  /*2800*/  LOP3.LUT R26, R26, 0xfffffff8, RZ, 0xc0, !PT ;  /* 0xfffffff81a1a7812 */ /* 0x000fe200078ec0ff */
[----:B------:R-:W-:Y:S02]  /*2810*/  IMAD R23, R7, R24, -R25 ;  /* 0x0000001807177224 */ /* 0x000fe400078e0a19 */
[----:B------:R-:W-:Y:S02]  /*2820*/  IMAD.MOV.U32 R5, RZ, RZ, R7 ;  /* 0x000000ffff057224 */ /* 0x000fe400078e0007 */
[----:B------:R-:W-:-:S07]  /*2830*/  IMAD.MOV R26, RZ, RZ, -R26 ;  /* 0x000000ffff1a7224 */ /* 0x000fce00078e0a1a */
.L_x_38:
[----:B----4-:R-:W2:Y:S01]  /*2840*/  LDC.64 R12, c[0x0][0x380] ;  /* 0x0000e000ff0c7b82 */ /* 0x010ea20000000a00 */
[----:B------:R-:W-:-:S05]  /*2850*/  IADD3 R10, P0, PT, R5, R2, RZ ;  /* 0x00000002050a7210 */ /* 0x000fca0007f1e0ff */
[----:B------:R-:W-:-:S05]  /*2860*/  IMAD.X R11, RZ, RZ, R4, P0 ;  /* 0x000000ffff0b7224 */ /* 0x000fca00000e0604 */
[----:B------:R-:W3:Y:S04]  /*2870*/  LDG.E.S8 R18, desc[UR10][R10.64] ;  /* 0x0000000a0a127981 */ /* 0x000ee8000c1e1300 */
[----:B------:R-:W4:Y:S04]  /*2880*/  LDG.E.S8 R28, desc[UR10][R10.64+0x1] ;  /* 0x0000010a0a1c7981 */ /* 0x000f28000c1e1300 */
[----:B------:R-:W5:Y:S04]  /*2890*/  LDG.E.S8 R29, desc[UR10][R10.64+0x2] ;  /* 0x0000020a0a1d7981 */ /* 0x000f68000c1e1300 */
[----:B------:R-:W5:Y:S01]  /*28a0*/  LDG.E.S8 R27, desc[UR10][R10.64+0x3] ;  /* 0x0000030a0a1b7981 */ /* 0x000f62000c1e1300 */
[----:B--2---:R-:W-:-:S05]  /*28b0*/  IMAD.WIDE R12, R23, 0x8, R12 ;  /* 0x00000008170c7825 */ /* 0x004fca00078e020c */
[----:B------:R-:W1:Y:S04]  /*28c0*/  LDG.E.64.CONSTANT R20, desc[UR10][R12.64] ;  /* 0x0000000a0c147981 */ /* 0x000e68000c1e9b00 */
[----:B------:R-:W2:Y:S01]  /*28d0*/  LDG.E.64.CONSTANT R16, desc[UR10][R12.64+0x8] ;  /* 0x0000080a0c107981 */ /* 0x000ea2000c1e9b00 */
[----:B---3--:R-:W3:Y:S01]  /*28e0*/  I2F.F64.S16 R18, R18 ;  /* 0x0000001200127312 */ /* 0x008ee20000101c00 */
[----:B-1----:R-:W-:-:S08]  /*28f0*/  DMUL R20, R8, R20 ;  /* 0x0000001408147228 */ /* 0x002fd00000000000 */
[----:B---3--:R-:W-:Y:S01]  /*2900*/  DFMA R20, R20, R18, R14 ;  /* 0x000000121414722b */ /* 0x008fe2000000000e */
[----:B----4-:R1:W3:Y:S01]  /*2910*/  I2F.F64.S16 R14, R28 ;  /* 0x0000001c000e7312 */ /* 0x0102e20000101c00 */
[----:B------:R-:W4:Y:S01]  /*2920*/  LDG.E.64.CONSTANT R18, desc[UR10][R12.64+0x10] ;  /* 0x0000100a0c127981 */ /* 0x000f22000c1e9b00 */
[----:B--2---:R-:W-:-:S03]  /*2930*/  DMUL R16, R8, R16 ;  /* 0x0000001008107228 */ /* 0x004fc60000000000 */
[----:B-1----:R-:W2:Y:S05]  /*2940*/  LDG.E.S8 R28, desc[UR10][R10.64+0x5] ;  /* 0x0000050a0a1c7981 */ /* 0x002eaa000c1e1300 */
[----:B---3--:R-:W-:Y:S01]  /*2950*/  DFMA R20, R16, R14, R20 ;  /* 0x0000000e1014722b */ /* 0x008fe20000000014 */
[----:B------:R-:W3:Y:S01]  /*2960*/  LDG.E.64.CONSTANT R14, desc[UR10][R12.64+0x18] ;  /* 0x0000180a0c0e7981 */ /* 0x000ee2000c1e9b00 */
[----:B-----5:R-:W1:Y:S01]  /*2970*/  I2F.F64.S16 R16, R29 ;  /* 0x0000001d00107312 */ /* 0x020e620000101c00 */
[----:B----4-:R-:W-:-:S08]  /*2980*/  DMUL R18, R8, R18 ;  /* 0x0000001208127228 */ /* 0x010fd00000000000 */
[----:B-1----:R-:W-:Y:S01]  /*2990*/  DFMA R18, R18, R16, R20 ;  /* 0x000000101212722b */ /* 0x002fe20000000014 */
[----:B------:R1:W4:Y:S01]  /*29a0*/  I2F.F64.S16 R20, R27 ;  /* 0x0000001b00147312 */ /* 0x0003220000101c00 */
[----:B------:R-:W5:Y:S01]  /*29b0*/  LDG.E.S8 R16, desc[UR10][R10.64+0x4] ;  /* 0x0000040a0a107981 */ /* 0x000f62000c1e1300 */
[----:B---3--:R-:W-:-:S06]  /*29c0*/  DMUL R14, R8, R14 ;  /* 0x0000000e080e7228 */ /* 0x008fcc0000000000 */
[----:B--2---:R-:W-:Y:S01]  /*29d0*/  I2F.F64.S16 R28, R28 ;  /* 0x0000001c001c7312 */ /* 0x004fe20000101c00 */
[----:B-1----:R-:W2:Y:S01]  /*29e0*/  LDG.E.S8 R27, desc[UR10][R10.64+0x7] ;  /* 0x0000070a0a1b7981 */ /* 0x002ea2000c1e1300 */
[----:B----4-:R-:W-:-:S03]  /*29f0*/  DFMA R18, R14, R20, R18 ;  /* 0x000000140e12722b */ /* 0x010fc60000000012 */
[----:B------:R-:W3:Y:S04]  /*2a00*/  LDG.E.64.CONSTANT R20, desc[UR10][R12.64+0x20] ;  /* 0x0000200a0c147981 */ /* 0x000ee8000c1e9b00 */
[----:B------:R-:W4:Y:S01]  /*2a10*/  LDG.E.64.CONSTANT R14, desc[UR10][R12.64+0x28] ;  /* 0x0000280a0c0e7981 */ /* 0x000f22000c1e9b00 */
[----:B-----5:R-:W1:Y:S01]  /*2a20*/  I2F.F64.S16 R16, R16 ;  /* 0x0000001000107312 */ /* 0x020e620000101c00 */
[C---:B---3--:R-:W-:Y:S02]  /*2a30*/  DMUL R20, R8.reuse, R20 ;  /* 0x0000001408147228 */ /* 0x048fe40000000000 */
[----:B----4-:R-:W-:-:S06]  /*2a40*/  DMUL R14, R8, R14 ;  /* 0x0000000e080e7228 */ /* 0x010fcc0000000000 */
[----:B-1----:R-:W-:Y:S01]  /*2a50*/  DFMA R18, R20, R16, R18 ;  /* 0x000000101412722b */ /* 0x002fe20000000012 */
[----:B------:R-:W3:Y:S04]  /*2a60*/  LDG.E.S8 R17, desc[UR10][R10.64+0x6] ;  /* 0x0000060a0a117981 */ /* 0x000ee8000c1e1300 */
[----:B------:R-:W4:Y:S03]  /*2a70*/  LDG.E.64.CONSTANT R20, desc[UR10][R12.64+0x38] ;  /* 0x0000380a0c147981 */ /* 0x000f26000c1e9b00 */
[----:B------:R-:W-:Y:S01]  /*2a80*/  DFMA R18, R14, R28, R18 ;  /* 0x0000001c0e12722b */ /* 0x000fe20000000012 */
[----:B------:R-:W5:Y:S01]  /*2a90*/  LDG.E.64.CONSTANT R14, desc[UR10][R12.64+0x30] ;  /* 0x0000300a0c0e7981 */ /* 0x000f62000c1e9b00 */
[----:B------:R-:W-:-:S05]  /*2aa0*/  VIADD R26, R26, 0x8 ;  /* 0x000000081a1a7836 */ /* 0x000fca0000000000 */
[----:B------:R-:W-:Y:S01]  /*2ab0*/  ISETP.NE.AND P0, PT, R26, RZ, PT ;  /* 0x000000ff1a00720c */ /* 0x000fe20003f05270 */
[----:B------:R-:W-:Y:S02]  /*2ac0*/  VIADD R5, R5, 0x8 ;  /* 0x0000000805057836 */ /* 0x000fe40000000000 */
[----:B------:R-:W-:Y:S01]  /*2ad0*/  VIADD R23, R23, 0x8 ;  /* 0x0000000817177836 */ /* 0x000fe20000000000 */
[----:B---3--:R-:W1:Y:S01]  /*2ae0*/  I2F.F64.S16 R16, R17 ;  /* 0x0000001100107312 */ /* 0x008e620000101c00 */
[----:B-----5:R-:W-:-:S07]  /*2af0*/  DMUL R28, R8, R14 ;  /* 0x0000000e081c7228 */ /* 0x020fce0000000000 */
[----:B--2---:R-:W2:Y:S01]  /*2b00*/  I2F.F64.S16 R14, R27 ;  /* 0x0000001b000e7312 */ /* 0x004ea20000101c00 */
[----:B----4-:R-:W-:Y:S02]  /*2b10*/  DMUL R20, R8, R20 ;  /* 0x0000001408147228 */ /* 0x010fe40000000000 */
[----:B-1----:R-:W-:-:S08]  /*2b20*/  DFMA R18, R28, R16, R18 ;  /* 0x000000101c12722b */ /* 0x002fd00000000012 */
[----:B--2---:R-:W-:Y:S01]  /*2b30*/  DFMA R14, R20, R14, R18 ;  /* 0x0000000e140e722b */ /* 0x004fe20000000012 */
[----:B------:R-:W-:Y:S10]  /*2b40*/  @P0 BRA `(.L_x_38) ;  /* 0xfffffffc003c0947 */ /* 0x000ff4000383ffff */
.L_x_37:
[----:B------:R-:W-:Y:S01]  /*2b50*/  IMAD R26, R0, R7, -R25 ;  /* 0x00000007001a7224 */ /* 0x000fe200078e0a19 */
[----:B------:R-:W-:Y:S06]  /*2b60*/  @!P1 BRA `(.L_x_39) ;  /* 0x0000000400109947 */ /* 0x000fec0003800000 */
[----:B------:R-:W-:-:S05]  /*2b70*/  IMAD.MOV R10, RZ, RZ, -R22 ;  /* 0x000000ffff0a7224 */ /* 0x000fca00078e0a16 */
[----:B------:R-:W-:-:S05]  /*2b80*/  PRMT R10, R10, 0x7710, RZ ;  /* 0x000077100a0a7816 */ /* 0x000fca00000000ff */
[----:B0-----:R-:W-:-:S05]  /*2b90*/  VIADD R10, R10, UR4 ;  /* 0x000000040a0a7c36 */ /* 0x001fca0008000000 */
[----:B------:R-:W-:-:S04]  /*2ba0*/  LOP3.LUT R10, R10, 0x7, RZ, 0xc0, !PT ;  /* 0x000000070a0a7812 */ /* 0x000fc800078ec0ff */
[C---:B------:R-:W-:Y:S01]  /*2bb0*/  LOP3.LUT P1, RZ, R10.reuse, 0x3, RZ, 0xc0, !PT ;  /* 0x000000030aff7812 */ /* 0x040fe2000782c0ff */
[----:B------:R-:W-:-:S05]  /*2bc0*/  VIADD R11, R10, 0xffffffff ;  /* 0xffffffff0a0b7836 */ /* 0x000fca0000000000 */
[----:B------:R-:W-:-:S13]  /*2bd0*/  ISETP.GE.U32.AND P0, PT, R11, 0x3, PT ;  /* 0x000000030b00780c */ /* 0x000fda0003f06070 */
[----:B------:R-:W-:Y:S05]  /*2be0*/  @!P0 BRA `(.L_x_40) ;  /* 0x0000000000688947 */ /* 0x000fea0003800000 */
[----:B------:R-:W0:Y:S01]  /*2bf0*/  LDC.64 R20, c[0x0][0x380] ;  /* 0x0000e000ff147b82 */ /* 0x000e220000000a00 */
[----:B------:R-:W-:Y:S01]  /*2c00*/  IADD3 R10, P0, PT, R5, R2, RZ ;  /* 0x00000002050a7210 */ /* 0x000fe20007f1e0ff */
[----:B----4-:R-:W-:-:S04]  /*2c10*/  IMAD.IADD R13, R26, 0x1, R5 ;  /* 0x000000011a0d7824 */ /* 0x010fc800078e0205 */
[----:B------:R-:W-:-:S05]  /*2c20*/  IMAD.X R11, RZ, RZ, R4, P0 ;  /* 0x000000ffff0b7224 */ /* 0x000fca00000e0604 */
[----:B------:R-:W2:Y:S04]  /*2c30*/  LDG.E.S8 R12, desc[UR10][R10.64] ;  /* 0x0000000a0a0c7981 */ /* 0x000ea8000c1e1300 */
[----:B------:R-:W3:Y:S04]  /*2c40*/  LDG.E.S8 R23, desc[UR10][R10.64+0x1] ;  /* 0x0000010a0a177981 */ /* 0x000ee8000c1e1300 */
[----:B------:R-:W4:Y:S04]  /*2c50*/  LDG.E.S8 R25, desc[UR10][R10.64+0x2] ;  /* 0x0000020a0a197981 */ /* 0x000f28000c1e1300 */
[----:B------:R4:W5:Y:S01]  /*2c60*/  LDG.E.S8 R27, desc[UR10][R10.64+0x3] ;  /* 0x0000030a0a1b7981 */ /* 0x000962000c1e1300 */
[----:B0-----:R-:W-:-:S05]  /*2c70*/  IMAD.WIDE R20, R13, 0x8, R20 ;  /* 0x000000080d147825 */ /* 0x001fca00078e0214 */
[----:B------:R-:W1:Y:S04]  /*2c80*/  LDG.E.64.CONSTANT R18, desc[UR10][R20.64] ;  /* 0x0000000a14127981 */ /* 0x000e68000c1e9b00 */
[----:B------:R-:W4:Y:S01]  /*2c90*/  LDG.E.64.CONSTANT R16, desc[UR10][R20.64+0x8] ;  /* 0x0000080a14107981 */ /* 0x000f22000c1e9b00 */
[----:B--2---:R-:W0:Y:S01]  /*2ca0*/  I2F.F64.S16 R12, R12 ;  /* 0x0000000c000c7312 */ /* 0x004e220000101c00 */
[----:B-1----:R-:W-:-:S08]  /*2cb0*/  DMUL R18, R8, R18 ;  /* 0x0000001208127228 */ /* 0x002fd00000000000 */
[----:B0-----:R-:W-:Y:S01]  /*2cc0*/  DFMA R18, R18, R12, R14 ;  /* 0x0000000c1212722b */ /* 0x001fe2000000000e */
[----:B------:R-:W2:Y:S04]  /*2cd0*/  LDG.E.64.CONSTANT R12, desc[UR10][R20.64+0x10] ;  /* 0x0000100a140c7981 */ /* 0x000ea8000c1e9b00 */
[----:B------:R-:W2:Y:S01]  /*2ce0*/  LDG.E.64.CONSTANT R14, desc[UR10][R20.64+0x18] ;  /* 0x0000180a140e7981 */ /* 0x000ea2000c1e9b00 */
[----:B---3--:R-:W0:Y:S01]  /*2cf0*/  I2F.F64.S16 R28, R23 ;  /* 0x00000017001c7312 */ /* 0x008e220000101c00 */
[----:B----4-:R-:W-:-:S07]  /*2d00*/  DMUL R16, R8, R16 ;  /* 0x0000001008107228 */ /* 0x010fce0000000000 */
[----:B------:R-:W1:Y:S01]  /*2d10*/  I2F.F64.S16 R10, R25 ;  /* 0x00000019000a7312 */ /* 0x000e620000101c00 */
[----:B0-----:R-:W-:-:S07]  /*2d20*/  DFMA R16, R16, R28, R18 ;  /* 0x0000001c1010722b */ /* 0x001fce0000000012 */
[----:B-----5:R-:W0:Y:S01]  /*2d30*/  I2F.F64.S16 R18, R27 ;  /* 0x0000001b00127312 */ /* 0x020e220000101c00 */
[----:B------:R-:W-:Y:S01]  /*2d40*/  VIADD R5, R5, 0x4 ;  /* 0x0000000405057836 */ /* 0x000fe20000000000 */
[C---:B--2---:R-:W-:Y:S02]  /*2d50*/  DMUL R12, R8.reuse, R12 ;  /* 0x0000000c080c7228 */ /* 0x044fe40000000000 */
[----:B------:R-:W-:-:S06]  /*2d60*/  DMUL R14, R8, R14 ;  /* 0x0000000e080e7228 */ /* 0x000fcc0000000000 */
[----:B-1----:R-:W-:-:S08]  /*2d70*/  DFMA R12, R12, R10, R16 ;  /* 0x0000000a0c0c722b */ /* 0x002fd00000000010 */
[----:B0-----:R-:W-:-:S11]  /*2d80*/  DFMA R14, R14, R18, R12 ;  /* 0x000000120e0e722b */ /* 0x001fd6000000000c */
.L_x_40:
[----:B------:R-:W-:Y:S05]  /*2d90*/  @!P1 BRA `(.L_x_39) ;  /* 0x0000000000849947 */ /* 0x000fea0003800000 */
[----:B------:R-:W-:-:S05]  /*2da0*/  IMAD.MOV R10, RZ, RZ, -R6 ;  /* 0x000000ffff0a7224 */ /* 0x000fca00078e0a06 */
[----:B------:R-:W-:-:S05]  /*2db0*/  PRMT R10, R10, 0x7710, RZ ;  /* 0x000077100a0a7816 */ /* 0x000fca00000000ff */
[----:B------:R-:W-:-:S05]  /*2dc0*/  VIADD R10, R10, UR4 ;  /* 0x000000040a0a7c36 */ /* 0x000fca0008000000 */
[C---:B------:R-:W-:Y:S02]  /*2dd0*/  LOP3.LUT R11, R10.reuse, 0x3, RZ, 0xc0, !PT ;  /* 0x000000030a0b7812 */ /* 0x040fe400078ec0ff */
[----:B------:R-:W-:Y:S02]  /*2de0*/  LOP3.LUT R10, R10, 0x1, RZ, 0xc0, !PT ;  /* 0x000000010a0a7812 */ /* 0x000fe400078ec0ff */
[----:B------:R-:W-:Y:S02]  /*2df0*/  ISETP.NE.AND P0, PT, R11, 0x1, PT ;  /* 0x000000010b00780c */ /* 0x000fe40003f05270 */
[----:B------:R-:W-:-:S11]  /*2e00*/  ISETP.NE.U32.AND P1, PT, R10, 0x1, PT ;  /* 0x000000010a00780c */ /* 0x000fd60003f25070 */
[----:B----4-:R-:W0:Y:S01]  /*2e10*/  @P0 LDC.64 R18, c[0x0][0x380] ;  /* 0x0000e000ff120b82 */ /* 0x010e220000000a00 */
[----:B------:R-:W-:Y:S01]  /*2e20*/  @P0 IADD3 R12, P2, PT, R5, R2, RZ ;  /* 0x00000002050c0210 */ /* 0x000fe20007f5e0ff */
[----:B------:R-:W-:-:S04]  /*2e30*/  @P0 IMAD.IADD R17, R26, 0x1, R5 ;  /* 0x000000011a110824 */ /* 0x000fc800078e0205 */
[----:B------:R-:W-:Y:S02]  /*2e40*/  @P0 IMAD.X R13, RZ, RZ, R4, P2 ;  /* 0x000000ffff0d0224 */ /* 0x000fe400010e0604 */
[----:B------:R-:W2:Y:S01]  /*2e50*/  @!P1 LDC.64 R10, c[0x0][0x380] ;  /* 0x0000e000ff0a9b82 */ /* 0x000ea20000000a00 */
[----:B------:R-:W-:Y:S02]  /*2e60*/  @P0 VIADD R5, R5, 0x2 ;  /* 0x0000000205050836 */ /* 0x000fe40000000000 */
[----:B------:R-:W3:Y:S03]  /*2e70*/  @P0 LDG.E.S8 R23, desc[UR10][R12.64] ;  /* 0x0000000a0c170981 */ /* 0x000ee6000c1e1300 */
[----:B------:R-:W-:Y:S01]  /*2e80*/  @!P1 IADD3 R20, P2, PT, R5, R2, RZ ;  /* 0x0000000205149210 */ /* 0x000fe20007f5e0ff */
[----:B------:R-:W4:Y:S01]  /*2e90*/  @P0 LDG.E.S8 R25, desc[UR10][R12.64+0x1] ;  /* 0x0000010a0c190981 */ /* 0x000f22000c1e1300 */
[----:B0-----:R-:W-:-:S05]  /*2ea0*/  @P0 IMAD.WIDE R18, R17, 0x8, R18 ;  /* 0x0000000811120825 */ /* 0x001fca00078e0212 */
[----:B------:R-:W1:Y:S01]  /*2eb0*/  @P0 LDG.E.64.CONSTANT R16, desc[UR10][R18.64] ;  /* 0x0000000a12100981 */ /* 0x000e62000c1e9b00 */
[----:B------:R-:W-:Y:S02]  /*2ec0*/  @!P1 IMAD.X R21, RZ, RZ, R4, P2 ;  /* 0x000000ffff159224 */ /* 0x000fe400010e0604 */
[----:B------:R-:W-:Y:S02]  /*2ed0*/  @!P1 IMAD.IADD R5, R26, 0x1, R5 ;  /* 0x000000011a059824 */ /* 0x000fe400078e0205 */
[----:B------:R-:W5:Y:S02]  /*2ee0*/  @P0 LDG.E.64.CONSTANT R26, desc[UR10][R18.64+0x8] ;  /* 0x0000080a121a0981 */ /* 0x000f64000c1e9b00 */
[----:B--2---:R-:W-:Y:S02]  /*2ef0*/  @!P1 IMAD.WIDE R10, R5, 0x8, R10 ;  /* 0x00000008050a9825 */ /* 0x004fe400078e020a */
[----:B------:R-:W2:Y:S04]  /*2f00*/  @!P1 LDG.E.S8 R20, desc[UR10][R20.64] ;  /* 0x0000000a14149981 */ /* 0x000ea8000c1e1300 */
[----:B------:R-:W2:Y:S01]  /*2f10*/  @!P1 LDG.E.64.CONSTANT R10, desc[UR10][R10.64] ;  /* 0x0000000a0a0a9981 */ /* 0x000ea2000c1e9b00 */
[----:B---3--:R-:W0:Y:S08]  /*2f20*/  @P0 I2F.F64.S16 R28, R23 ;  /* 0x00000017001c0312 */ /* 0x008e300000101c00 */
[----:B----4-:R-:W3:Y:S01]  /*2f30*/  @P0 I2F.F64.S16 R12, R25 ;  /* 0x00000019000c0312 */ /* 0x010ee20000101c00 */
[----:B-1----:R-:W-:-:S02]  /*2f40*/  @P0 DMUL R16, R8, R16 ;  /* 0x0000001008100228 */ /* 0x002fc40000000000 */
[----:B-----5:R-:W-:-:S06]  /*2f50*/  @P0 DMUL R26, R8, R26 ;  /* 0x0000001a081a0228 */ /* 0x020fcc0000000000 */
[----:B0-----:R-:W-:Y:S01]  /*2f60*/  @P0 DFMA R16, R16, R28, R14 ;  /* 0x0000001c1010022b */ /* 0x001fe2000000000e */
[----:B--2---:R-:W0:Y:S01]  /*2f70*/  @!P1 I2F.F64.S16 R28, R20 ;  /* 0x00000014001c9312 */ /* 0x004e220000101c00 */
[----:B------:R-:W-:-:S06]  /*2f80*/  @!P1 DMUL R8, R8, R10 ;  /* 0x0000000a08089228 */ /* 0x000fcc0000000000 */
[----:B---3--:R-:W-:-:S08]  /*2f90*/  @P0 DFMA R14, R26, R12, R16 ;  /* 0x0000000c1a0e022b */ /* 0x008fd00000000010 */
[----:B0-----:R-:W-:-:S11]  /*2fa0*/  @!P1 DFMA R14, R8, R28, R14 ;  /* 0x0000001c080e922b */ /* 0x001fd6000000000e */
.L_x_39:
[----:B------:R-:W-:Y:S02]  /*2fb0*/  VIADD R7, R7, 0x1 ;  /* 0x0000000107077836 */ /* 0x000fe40000000000 */
[----:B------:R-:W-:Y:S02]  /*2fc0*/  VIADD R22, R22, 0x1 ;  /* 0x0000000116167836 */ /* 0x000fe40000000000 */
[----:B------:R-:W-:Y:S01]  /*2fd0*/  VIADD R6, R6, 0x1 ;  /* 0x0000000106067836 */ /* 0x000fe20000000000 */
[----:B------:R-:W-:-:S13]  /*2fe0*/  ISETP.NE.AND P0, PT, R7, R24, PT ;  /* 0x000000180700720c */ /* 0x000fda0003f05270 */
[----:B------:R-:W-:Y:S05]  /*2ff0*/  @P0 BRA `(.L_x_41) ;  /* 0xfffffff400c40947 */ /* 0x000fea000383ffff */
.L_x_36:
[----:B0-----:R-:W-:Y:S05]  /*3000*/  BSYNC.RECONVERGENT B0 ;  /* 0x0000000000007941 */ /* 0x001fea0003800200 */
.L_x_35:
[----:B------:R-:W0:Y:S02]  /*3010*/  LDC.64 R4, c[0x0][0x3b8] ;  /* 0x0000ee00ff047b82 */ /* 0x000e240000000a00 */
[----:B0-----:R-:W-:-:S05]  /*3020*/  IMAD.WIDE R2, R3, 0x8, R4 ;  /* 0x0000000803027825 */ /* 0x001fca00078e0204 */
[----:B------:R-:W-:Y:S01]  /*3030*/  STG.E.64 desc[UR10][R2.64], R14 ;  /* 0x0000000e02007986 */ /* 0x000fe2000c101b0a */
[----:B------:R-:W-:Y:S05]  /*3040*/  EXIT ;  /* 0x000000000000794d */ /* 0x000fea0003800000 */
.L_x_42:
        /* <DEDUP_REMOVED lines=11> */
.L_x_45:


//--------------------- .nv.shared._Z19reduce_max_feasiblePdPbS_ --------------------------
	.section	.nv.shared._Z19reduce_max_feasiblePdPbS_,"aw",@nobits
	.sectionflags	@""
	.align	8
.nv.shared._Z19reduce_max_feasiblePdPbS_:
	.zero		9216


//--------------------- .nv.shared.reserved.0     --------------------------
	.section	.nv.shared.reserved.0,"aw",@nobits
	.weak		__nv_reservedSMEM_offset_0_alias
	.size		__nv_reservedSMEM_offset_0_alias, 0, 64
	.other		__nv_reservedSMEM_offset_0_alias,@"STO_CUDA_RESERVED_SHARED STV_DEFAULT"
__nv_reservedSMEM_offset_0_alias:
	.zero		0
	.zero		64


//--------------------- .nv.global                --------------------------
	.section	.nv.global,"aw",@nobits
	.align	4
.nv.global:
	.type		sem,@object
	.size		sem,(.L_0 - sem)
sem:
	.zero		4
.L_0:


//--------------------- .nv.shared._Z22reduce_argmin_feasiblePdPbS_Pi --------------------------
	.section	.nv.shared._Z22reduce_argmin_feasiblePdPbS_Pi,"aw",@nobits
	.sectionflags	@""
	.align	8
.nv.shared._Z22reduce_argmin_feasiblePdPbS_Pi:
	.zero		9216


//--------------------- .nv.constant0._Z19reduce_max_feasiblePdPbS_ --------------------------
	.section	.nv.constant0._Z19reduce_max_feasiblePdPbS_,"a",@progbits
	.sectionflags	@""
	.align	4
.nv.constant0._Z19reduce_max_feasiblePdPbS_:
	.zero		920


//--------------------- .nv.constant0._Z22reduce_argmin_feasiblePdPbS_Pi --------------------------
	.section	.nv.constant0._Z22reduce_argmin_feasiblePdPbS_Pi,"a",@progbits
	.sectionflags	@""
	.align	4
.nv.constant0._Z22reduce_argmin_feasiblePdPbS_Pi:
	.zero		928


//--------------------- .nv.constant0._Z11brute_forcePKdS0_S0_iiPbPdS1_S2_ --------------------------
	.section	.nv.constant0._Z11brute_forcePKdS0_S0_iiPbPdS1_S2_,"a",@progbits
	.sectionflags	@""
	.align	4
.nv.constant0._Z11brute_forcePKdS0_S0_iiPbPdS1_S2_:
	.zero		960


//--------------------- SYMBOLS --------------------------

	.type		.nv.reservedSmem.offset0,@object
	.size		.nv.reservedSmem.offset0,0x4
	.type		.nv.reservedSmem.cap,@object
	.size		.nv.reservedSmem.cap,0x4
